def attn_fwd(
    Q,
    K,
    V,
    Out,
    Lse,
    sm_scale,
    stride_qz,
    stride_qh,
    stride_qm,
    stride_qk,
    stride_kz,
    stride_kh,
    stride_kn,
    stride_kk,
    stride_vz,
    stride_vh,
    stride_vn,
    stride_vk,
    stride_oz,
    stride_oh,
    stride_om,
    stride_ok,
    seqlen_q,
    seqlen_k,
    BLOCK_M: tl.constexpr,
    BLOCK_N: tl.constexpr,
    HEAD_DIM: tl.constexpr,
    CAUSAL: tl.constexpr,
):
    start_m = tl.program_id(0)
    off_hz = tl.program_id(1)
    q_off = off_hz * stride_qh
    k_off = off_hz * stride_kh
    v_off = off_hz * stride_vh
    offs_m = start_m * BLOCK_M + tl.arange(0, BLOCK_M)
    offs_d = tl.arange(0, HEAD_DIM)
    offs_n = tl.arange(0, BLOCK_N)
    q_ptrs = Q + q_off + offs_m[:, None] * stride_qm + offs_d[None, :] * stride_qk
    k_ptrs = K + k_off + offs_d[:, None] * stride_kk + offs_n[None, :] * stride_kn
    v_ptrs = V + v_off + offs_n[:, None] * stride_vn + offs_d[None, :] * stride_vk
    m_i = tl.full([BLOCK_M], float("-inf"), dtype=tl.float32)
    l_i = tl.zeros([BLOCK_M], dtype=tl.float32) + 1.0
    acc = tl.zeros([BLOCK_M, HEAD_DIM], dtype=tl.float32)
    q = tl.load(q_ptrs)
    acc, l_i, m_i = _attn_fwd_inner(
        acc,
        l_i,
        m_i,
        q,
        k_ptrs,
        v_ptrs,
        sm_scale,
        stride_kn,
        stride_vn,
        start_m,
        seqlen_k,
        BLOCK_M,
        BLOCK_N,
        HEAD_DIM,
        CAUSAL,
    )
    acc = acc / l_i[:, None]
    lse = m_i + tl.math.log2(l_i) / 1.4426950408889634
    o_ptrs = (
        Out
        + off_hz * stride_oh
        + offs_m[:, None] * stride_om
        + offs_d[None, :] * stride_ok
    )
    tl.store(o_ptrs, acc.to(Out.dtype.element_ty))
    tl.store(Lse + off_hz * seqlen_q + offs_m, lse)

# config = {"BLOCK_M": 32, "BLOCK_N": 64, "HEAD_DIM": 512, "arch": "sm_90", "causal": true, "dtype": "bf16", "num_stages": 4, "num_warps": 8}
# arch = sm_90


// ===== COMPILED SASS (sm_90a) =====

	.target	sm_90a

	.elftype	@"ET_EXEC"


//--------------------- .note.nv.tkinfo           --------------------------
	.section	.note.nv.tkinfo,"",@"SHT_NOTE"
	.sectionflags	@"SHF_NOTE_NV_TKINFO"
	.tkinfo
        /*0018*/ 	.word	0x00000002
        /*0030*/ 	.string	""
        /*0030*/ 	.string	"ptxas"
        /*0030*/ 	.string	"Cuda compilation tools, release 13.0, V13.0.88"
        /*0030*/ 	.string	"Build cuda_13.0.r13.0/compiler.36424714_0"
        /*0030*/ 	.string	"-v  -suppress-debug-info  -lineinfo  -arch sm_90a "



//--------------------- .note.nv.cuinfo           --------------------------
	.section	.note.nv.cuinfo,"",@"SHT_NOTE"
	.sectionflags	@"SHF_NOTE_NV_CUINFO"
        /*0018*/ 	.short	0x0002
        /*001a*/ 	.short	0x005a
        /*001c*/ 	.short	0x0082
	.zero		2


//--------------------- .nv.info                  --------------------------
	.section	.nv.info,"",@"SHT_CUDA_INFO"
	.align	4


	//----- nvinfo : EIATTR_REGCOUNT
	.align		4
        /*0000*/ 	.byte	0x04, 0x2f
        /*0002*/ 	.short	(.L_2 - .L_1)
	.align		4
.L_1:
        /*0004*/ 	.word	index@(attn_fwd)
        /*0008*/ 	.word	0x000000ff


	//----- nvinfo : EIATTR_FRAME_SIZE
	.align		4
.L_2:
        /*000c*/ 	.byte	0x04, 0x11
        /*000e*/ 	.short	(.L_4 - .L_3)
	.align		4
.L_3:
        /*0010*/ 	.word	index@(attn_fwd)
        /*0014*/ 	.word	0x00000728


	//----- nvinfo : EIATTR_MIN_STACK_SIZE
	.align		4
.L_4:
        /*0018*/ 	.byte	0x04, 0x12
        /*001a*/ 	.short	(.L_6 - .L_5)
	.align		4
.L_5:
        /*001c*/ 	.word	index@(attn_fwd)
        /*0020*/ 	.word	0x00000728
.L_6:


//--------------------- .nv.compat                --------------------------
	.section	.nv.compat,"",@"SHT_CUDA_COMPAT_INFO"
	.align	4
        /*0000*/ 	.byte	0x02, 0x09, 0x01, 0x00, 0x02, 0x02, 0x01, 0x00, 0x02, 0x05, 0x05, 0x00, 0x03, 0x07, 0x01, 0x01
        /*0010*/ 	.byte	0x02, 0x03, 0x00, 0x00, 0x02, 0x06, 0x01, 0x00, 0x04, 0x0b, 0x08, 0x00, 0x00, 0x00, 0x00, 0x00
        /*0020*/ 	.byte	0x00, 0x00, 0x00, 0x00


//--------------------- .nv.info.attn_fwd         --------------------------
	.section	.nv.info.attn_fwd,"",@"SHT_CUDA_INFO"
	.sectionflags	@""
	.align	4


	//----- nvinfo : EIATTR_CUDA_API_VERSION
	.align		4
        /*0000*/ 	.byte	0x04, 0x37
        /*0002*/ 	.short	(.L_8 - .L_7)
.L_7:
        /*0004*/ 	.word	0x00000082


	//----- nvinfo : EIATTR_KPARAM_INFO
	.align		4
.L_8:
        /*0008*/ 	.byte	0x04, 0x17
        /*000a*/ 	.short	(.L_10 - .L_9)
.L_9:
        /*000c*/ 	.word	0x00000000
        /*0010*/ 	.short	0x0019
        /*0012*/ 	.short	0x0080
        /*0014*/ 	.byte	0x00, 0xf4, 0x21, 0x00


	//----- nvinfo : EIATTR_KPARAM_INFO
	.align		4
.L_10:
        /*0018*/ 	.byte	0x04, 0x17
        /*001a*/ 	.short	(.L_12 - .L_11)
.L_11:
        /*001c*/ 	.word	0x00000000
        /*0020*/ 	.short	0x0018
        /*0022*/ 	.short	0x0078
        /*0024*/ 	.byte	0x00, 0xf4, 0x21, 0x00


	//----- nvinfo : EIATTR_KPARAM_INFO
	.align		4
.L_12:
        /*0028*/ 	.byte	0x04, 0x17
        /*002a*/ 	.short	(.L_14 - .L_13)
.L_13:
        /*002c*/ 	.word	0x00000000
        /*0030*/ 	.short	0x0017
        /*0032*/ 	.short	0x0070
        /*0034*/ 	.byte	0x00, 0xf0, 0x11, 0x00


	//----- nvinfo : EIATTR_KPARAM_INFO
	.align		4
.L_14:
        /*0038*/ 	.byte	0x04, 0x17
        /*003a*/ 	.short	(.L_16 - .L_15)
.L_15:
        /*003c*/ 	.word	0x00000000
        /*0040*/ 	.short	0x0016
        /*0042*/ 	.short	0x006c
        /*0044*/ 	.byte	0x00, 0xf0, 0x11, 0x00


	//----- nvinfo : EIATTR_KPARAM_INFO
	.align		4
.L_16:
        /*0048*/ 	.byte	0x04, 0x17
        /*004a*/ 	.short	(.L_18 - .L_17)
.L_17:
        /*004c*/ 	.word	0x00000000
        /*0050*/ 	.short	0x0015
        /*0052*/ 	.short	0x0068
        /*0054*/ 	.byte	0x00, 0xf0, 0x11, 0x00


	//----- nvinfo : EIATTR_KPARAM_INFO
	.align		4
.L_18:
        /*0058*/ 	.byte	0x04, 0x17
        /*005a*/ 	.short	(.L_20 - .L_19)
.L_19:
        /*005c*/ 	.word	0x00000000
        /*0060*/ 	.short	0x0014
        /*0062*/ 	.short	0x0064
        /*0064*/ 	.byte	0x00, 0xf0, 0x11, 0x00


	//----- nvinfo : EIATTR_KPARAM_INFO
	.align		4
.L_20:
        /*0068*/ 	.byte	0x04, 0x17
        /*006a*/ 	.short	(.L_22 - .L_21)
.L_21:
        /*006c*/ 	.word	0x00000000
        /*0070*/ 	.short	0x0013
        /*0072*/ 	.short	0x0060
        /*0074*/ 	.byte	0x00, 0xf0, 0x11, 0x00


	//----- nvinfo : EIATTR_KPARAM_INFO
	.align		4
.L_22:
        /*0078*/ 	.byte	0x04, 0x17
        /*007a*/ 	.short	(.L_24 - .L_23)
.L_23:
        /*007c*/ 	.word	0x00000000
        /*0080*/ 	.short	0x0012
        /*0082*/ 	.short	0x005c
        /*0084*/ 	.byte	0x00, 0xf0, 0x11, 0x00


	//----- nvinfo : EIATTR_KPARAM_INFO
	.align		4
.L_24:
        /*0088*/ 	.byte	0x04, 0x17
        /*008a*/ 	.short	(.L_26 - .L_25)
.L_25:
        /*008c*/ 	.word	0x00000000
        /*0090*/ 	.short	0x0011
        /*0092*/ 	.short	0x0058
        /*0094*/ 	.byte	0x00, 0xf0, 0x11, 0x00


	//----- nvinfo : EIATTR_KPARAM_INFO
	.align		4
.L_26:
        /*0098*/ 	.byte	0x04, 0x17
        /*009a*/ 	.short	(.L_28 - .L_27)
.L_27:
        /*009c*/ 	.word	0x00000000
        /*00a0*/ 	.short	0x0010
        /*00a2*/ 	.short	0x0054
        /*00a4*/ 	.byte	0x00, 0xf0, 0x11, 0x00


	//----- nvinfo : EIATTR_KPARAM_INFO
	.align		4
.L_28:
        /*00a8*/ 	.byte	0x04, 0x17
        /*00aa*/ 	.short	(.L_30 - .L_29)
.L_29:
        /*00ac*/ 	.word	0x00000000
        /*00b0*/ 	.short	0x000f
        /*00b2*/ 	.short	0x0050
        /*00b4*/ 	.byte	0x00, 0xf0, 0x11, 0x00


	//----- nvinfo : EIATTR_KPARAM_INFO
	.align		4
.L_30:
        /*00b8*/ 	.byte	0x04, 0x17
        /*00ba*/ 	.short	(.L_32 - .L_31)
.L_31:
        /*00bc*/ 	.word	0x00000000
        /*00c0*/ 	.short	0x000e
        /*00c2*/ 	.short	0x004c
        /*00c4*/ 	.byte	0x00, 0xf0, 0x11, 0x00


	//----- nvinfo : EIATTR_KPARAM_INFO
	.align		4
.L_32:
        /*00c8*/ 	.byte	0x04, 0x17
        /*00ca*/ 	.short	(.L_34 - .L_33)
.L_33:
        /*00cc*/ 	.word	0x00000000
        /*00d0*/ 	.short	0x000d
        /*00d2*/ 	.short	0x0048
        /*00d4*/ 	.byte	0x00, 0xf0, 0x11, 0x00


	//----- nvinfo : EIATTR_KPARAM_INFO
	.align		4
.L_34:
        /*00d8*/ 	.byte	0x04, 0x17
        /*00da*/ 	.short	(.L_36 - .L_35)
.L_35:
        /*00dc*/ 	.word	0x00000000
        /*00e0*/ 	.short	0x000c
        /*00e2*/ 	.short	0x0044
        /*00e4*/ 	.byte	0x00, 0xf0, 0x11, 0x00


	//----- nvinfo : EIATTR_KPARAM_INFO
	.align		4
.L_36:
        /*00e8*/ 	.byte	0x04, 0x17
        /*00ea*/ 	.short	(.L_38 - .L_37)
.L_37:
        /*00ec*/ 	.word	0x00000000
        /*00f0*/ 	.short	0x000b
        /*00f2*/ 	.short	0x0040
        /*00f4*/ 	.byte	0x00, 0xf0, 0x11, 0x00


	//----- nvinfo : EIATTR_KPARAM_INFO
	.align		4
.L_38:
        /*00f8*/ 	.byte	0x04, 0x17
        /*00fa*/ 	.short	(.L_40 - .L_39)
.L_39:
        /*00fc*/ 	.word	0x00000000
        /*0100*/ 	.short	0x000a
        /*0102*/ 	.short	0x003c
        /*0104*/ 	.byte	0x00, 0xf0, 0x11, 0x00


	//----- nvinfo : EIATTR_KPARAM_INFO
	.align		4
.L_40:
        /*0108*/ 	.byte	0x04, 0x17
        /*010a*/ 	.short	(.L_42 - .L_41)
.L_41:
        /*010c*/ 	.word	0x00000000
        /*0110*/ 	.short	0x0009
        /*0112*/ 	.short	0x0038
        /*0114*/ 	.byte	0x00, 0xf0, 0x11, 0x00


	//----- nvinfo : EIATTR_KPARAM_INFO
	.align		4
.L_42:
        /*0118*/ 	.byte	0x04, 0x17
        /*011a*/ 	.short	(.L_44 - .L_43)
.L_43:
        /*011c*/ 	.word	0x00000000
        /*0120*/ 	.short	0x0008
        /*0122*/ 	.short	0x0034
        /*0124*/ 	.byte	0x00, 0xf0, 0x11, 0x00


	//----- nvinfo : EIATTR_KPARAM_INFO
	.align		4
.L_44:
        /*0128*/ 	.byte	0x04, 0x17
        /*012a*/ 	.short	(.L_46 - .L_45)
.L_45:
        /*012c*/ 	.word	0x00000000
        /*0130*/ 	.short	0x0007
        /*0132*/ 	.short	0x0030
        /*0134*/ 	.byte	0x00, 0xf0, 0x11, 0x00


	//----- nvinfo : EIATTR_KPARAM_INFO
	.align		4
.L_46:
        /*0138*/ 	.byte	0x04, 0x17
        /*013a*/ 	.short	(.L_48 - .L_47)
.L_47:
        /*013c*/ 	.word	0x00000000
        /*0140*/ 	.short	0x0006
        /*0142*/ 	.short	0x002c
        /*0144*/ 	.byte	0x00, 0xf0, 0x11, 0x00


	//----- nvinfo : EIATTR_KPARAM_INFO
	.align		4
.L_48:
        /*0148*/ 	.byte	0x04, 0x17
        /*014a*/ 	.short	(.L_50 - .L_49)
.L_49:
        /*014c*/ 	.word	0x00000000
        /*0150*/ 	.short	0x0005
        /*0152*/ 	.short	0x0028
        /*0154*/ 	.byte	0x00, 0xf0, 0x11, 0x00


	//----- nvinfo : EIATTR_KPARAM_INFO
	.align		4
.L_50:
        /*0158*/ 	.byte	0x04, 0x17
        /*015a*/ 	.short	(.L_52 - .L_51)
.L_51:
        /*015c*/ 	.word	0x00000000
        /*0160*/ 	.short	0x0004
        /*0162*/ 	.short	0x0020
        /*0164*/ 	.byte	0x00, 0xf4, 0x21, 0x00


	//----- nvinfo : EIATTR_KPARAM_INFO
	.align		4
.L_52:
        /*0168*/ 	.byte	0x04, 0x17
        /*016a*/ 	.short	(.L_54 - .L_53)
.L_53:
        /*016c*/ 	.word	0x00000000
        /*0170*/ 	.short	0x0003
        /*0172*/ 	.short	0x0018
        /*0174*/ 	.byte	0x00, 0xf4, 0x21, 0x00


	//----- nvinfo : EIATTR_KPARAM_INFO
	.align		4
.L_54:
        /*0178*/ 	.byte	0x04, 0x17
        /*017a*/ 	.short	(.L_56 - .L_55)
.L_55:
        /*017c*/ 	.word	0x00000000
        /*0180*/ 	.short	0x0002
        /*0182*/ 	.short	0x0010
        /*0184*/ 	.byte	0x00, 0xf4, 0x21, 0x00


	//----- nvinfo : EIATTR_KPARAM_INFO
	.align		4
.L_56:
        /*0188*/ 	.byte	0x04, 0x17
        /*018a*/ 	.short	(.L_58 - .L_57)
.L_57:
        /*018c*/ 	.word	0x00000000
        /*0190*/ 	.short	0x0001
        /*0192*/ 	.short	0x0008
        /*0194*/ 	.byte	0x00, 0xf4, 0x21, 0x00


	//----- nvinfo : EIATTR_KPARAM_INFO
	.align		4
.L_58:
        /*0198*/ 	.byte	0x04, 0x17
        /*019a*/ 	.short	(.L_60 - .L_59)
.L_59:
        /*019c*/ 	.word	0x00000000
        /*01a0*/ 	.short	0x0000
        /*01a2*/ 	.short	0x0000
        /*01a4*/ 	.byte	0x00, 0xf4, 0x21, 0x00


	//----- nvinfo : EIATTR_SPARSE_MMA_MASK
	.align		4
.L_60:
        /*01a8*/ 	.byte	0x03, 0x50
        /*01aa*/ 	.short	0x0000


	//----- nvinfo : EIATTR_MAXREG_COUNT
	.align		4
        /*01ac*/ 	.byte	0x03, 0x1b
        /*01ae*/ 	.short	0x00ff


	//----- nvinfo : EIATTR_NUM_BARRIERS
	.align		4
        /*01b0*/ 	.byte	0x02, 0x4c
        /*01b2*/ 	.byte	0x01
	.zero		1


	//----- nvinfo : EIATTR_ANNOTATIONS
	.align		4
        /*01b4*/ 	.byte	0x04, 0x55
        /*01b6*/ 	.short	(.L_62 - .L_61)


	//   ....[0]....
.L_61:
        /*01b8*/ 	.word	0x00000001
        /*01bc*/ 	.byte	0xe0, 0x1c, 0x00, 0x00, 0x01, 0x00, 0x00, 0x00, 0x70, 0x1d, 0x00, 0x00, 0x01, 0x00, 0x00, 0x00
        /* <DEDUP_REMOVED lines=227> */
        /*0ffc*/ 	.byte	0xf0, 0x97, 0x00, 0x00, 0x01, 0x00, 0x00, 0x00, 0x00, 0x98, 0x00, 0x00


	//----- nvinfo : EIATTR_MERCURY_ISA_VERSION
	.align		4
.L_62:
        /*1008*/ 	.byte	0x03, 0x5f
        /*100a*/ 	.short	0x0101


	//----- nvinfo : EIATTR_COOP_GROUP_MASK_REGIDS
	.align		4
        /*100c*/ 	.byte	0x04, 0x29
        /*100e*/ 	.short	(.L_64 - .L_63)


	//   ....[0]....
.L_63:
        /*1010*/ 	.word	0xffffffff


	//   ....[1]....
        /*1014*/ 	.word	0xffffffff


	//   ....[2]....
        /*1018*/ 	.word	0xffffffff


	//   ....[3]....
        /*101c*/ 	.word	0xffffffff


	//   ....[4]....
        /*1020*/ 	.word	0xffffffff


	//   ....[5]....
        /*1024*/ 	.word	0xffffffff


	//   ....[6]....
        /*1028*/ 	.word	0xffffffff


	//   ....[7]....
        /*102c*/ 	.word	0xffffffff


	//   ....[8]....
        /*1030*/ 	.word	0xffffffff


	//   ....[9]....
        /*1034*/ 	.word	0xffffffff


	//   ....[10]....
        /*1038*/ 	.word	0xffffffff


	//   ....[11]....
        /*103c*/ 	.word	0xffffffff


	//   ....[12]....
        /*1040*/ 	.word	0xffffffff


	//   ....[13]....
        /*1044*/ 	.word	0xffffffff


	//   ....[14]....
        /*1048*/ 	.word	0xffffffff


	//   ....[15]....
        /*104c*/ 	.word	0xffffffff


	//   ....[16]....
        /*1050*/ 	.word	0xffffffff


	//   ....[17]....
        /*1054*/ 	.word	0xffffffff


	//   ....[18]....
        /*1058*/ 	.word	0xffffffff


	//   ....[19]....
        /*105c*/ 	.word	0xffffffff


	//   ....[20]....
        /*1060*/ 	.word	0xffffffff


	//   ....[21]....
        /*1064*/ 	.word	0xffffffff


	//----- nvinfo : EIATTR_COOP_GROUP_INSTR_OFFSETS
	.align		4
.L_64:
        /*1068*/ 	.byte	0x04, 0x28
        /*106a*/ 	.short	(.L_66 - .L_65)


	//   ....[0]....
.L_65:
        /*106c*/ 	.word	0x00007da0


	//   ....[1]....
        /*1070*/ 	.word	0x00007de0


	//   ....[2]....
        /*1074*/ 	.word	0x00007e00


	//   ....[3]....
        /*1078*/ 	.word	0x00007e30


	//   ....[4]....
        /*107c*/ 	.word	0x00007e50


	//   ....[5]....
        /*1080*/ 	.word	0x00007e80


	//   ....[6]....
        /*1084*/ 	.word	0x00007e90


	//   ....[7]....
        /*1088*/ 	.word	0x00007eb0


	//   ....[8]....
        /*108c*/ 	.word	0x00008040


	//   ....[9]....
        /*1090*/ 	.word	0x00008060


	//   ....[10]....
        /*1094*/ 	.word	0x00008080


	//   ....[11]....
        /*1098*/ 	.word	0x00008210


	//   ....[12]....
        /*109c*/ 	.word	0x00008230


	//   ....[13]....
        /*10a0*/ 	.word	0x00008250


	//   ....[14]....
        /*10a4*/ 	.word	0x00008270


	//   ....[15]....
        /*10a8*/ 	.word	0x000083c0


	//   ....[16]....
        /*10ac*/ 	.word	0x000083e0


	//   ....[17]....
        /*10b0*/ 	.word	0x00008410


	//   ....[18]....
        /*10b4*/ 	.word	0x00008420


	//   ....[19]....
        /*10b8*/ 	.word	0x000084a0


	//   ....[20]....
        /*10bc*/ 	.word	0x000084c0


	//   ....[21]....
        /*10c0*/ 	.word	0x000084e0


	//----- nvinfo : EIATTR_EXIT_INSTR_OFFSETS
	.align		4
.L_66:
        /*10c4*/ 	.byte	0x04, 0x1c
        /*10c6*/ 	.short	(.L_68 - .L_67)


	//   ....[0]....
.L_67:
        /*10c8*/ 	.word	0x0000dec0


	//   ....[1]....
        /*10cc*/ 	.word	0x0000def0


	//----- nvinfo : EIATTR_REQNTID
	.align		4
.L_68:
        /*10d0*/ 	.byte	0x04, 0x10
        /*10d2*/ 	.short	(.L_70 - .L_69)
.L_69:
        /*10d4*/ 	.word	0x00000100
        /*10d8*/ 	.word	0x00000001
        /*10dc*/ 	.word	0x00000001


	//----- nvinfo : EIATTR_CBANK_PARAM_SIZE
	.align		4
.L_70:
        /*10e0*/ 	.byte	0x03, 0x19
        /*10e2*/ 	.short	0x0088


	//----- nvinfo : EIATTR_PARAM_CBANK
	.align		4
        /*10e4*/ 	.byte	0x04, 0x0a
        /*10e6*/ 	.short	(.L_72 - .L_71)
	.align		4
.L_71:
        /*10e8*/ 	.word	index@(.nv.constant0.attn_fwd)
        /*10ec*/ 	.short	0x0210
        /*10ee*/ 	.short	0x0088


	//----- nvinfo : EIATTR_SW_WAR
	.align		4
.L_72:
        /*10f0*/ 	.byte	0x04, 0x36
        /*10f2*/ 	.short	(.L_74 - .L_73)
.L_73:
        /*10f4*/ 	.word	0x00000008
.L_74:


//--------------------- .nv.callgraph             --------------------------
	.section	.nv.callgraph,"",@"SHT_CUDA_CALLGRAPH"
	.align	4
	.sectionentsize	8
	.align		4
        /*0000*/ 	.word	0x00000000
	.align		4
        /*0004*/ 	.word	0xffffffff
	.align		4
        /*0008*/ 	.word	0x00000000
	.align		4
        /*000c*/ 	.word	0xfffffffe
	.align		4
        /*0010*/ 	.word	0x00000000
	.align		4
        /*0014*/ 	.word	0xfffffffd
	.align		4
        /*0018*/ 	.word	0x00000000
	.align		4
        /*001c*/ 	.word	0xfffffffc


//--------------------- .nv.constant4             --------------------------
	.section	.nv.constant4,"a",@progbits
	.align	8
	.align		8
.nv.constant4:
        /*0000*/ 	.dword	_$_str


//--------------------- .text.attn_fwd            --------------------------
	.section	.text.attn_fwd,"ax",@progbits
	.align	128
        .global         attn_fwd
        .type           attn_fwd,@function
        .size           attn_fwd,(.L_x_3 - attn_fwd)
        .other          attn_fwd,@"STO_CUDA_ENTRY STV_DEFAULT"
attn_fwd:
.text.attn_fwd:
[----:B------:R-:W0:Y:S01]  /*0000*/  LDC R1, c[0x0][0x28] ;  /* 0x00000a00ff017b82 */ /* 0x000e220000000800 */
[----:B------:R-:W1:Y:S07]  /*0010*/  S2R R0, SR_CTAID.X ;  /* 0x0000000000007919 */ /* 0x000e6e0000002500 */
[----:B------:R-:W2:Y:S01]  /*0020*/  S2UR UR7, SR_CTAID.Y ;  /* 0x00000000000779c3 */ /* 0x000ea20000002600 */
[----:B------:R-:W-:Y:S01]  /*0030*/  ULDC.64 UR4, c[0x0][0x240] ;  /* 0x0000900000047ab9 */ /* 0x000fe20000000a00 */
[----:B------:R-:W-:Y:S01]  /*0040*/  ULDC.64 UR10, c[0x0][0x208] ;  /* 0x00008200000a7ab9 */ /* 0x000fe20000000a00 */
[----:B------:R-:W3:Y:S01]  /*0050*/  S2R R243, SR_TID.X ;  /* 0x0000000000f37919 */ /* 0x000ee20000002100 */
[----:B0-----:R-:W-:-:S04]  /*0060*/  IADD3 R1, R1, -0x728, RZ ;  /* 0xfffff8d801017810 */ /* 0x001fc80007ffe0ff */
[----:B------:R-:W0:Y:S08]  /*0070*/  LDC R3, c[0x0][0x248] ;  /* 0x00009200ff037b82 */ /* 0x000e300000000800 */
[----:B------:R-:W4:Y:S01]  /*0080*/  LDC.64 R8, c[0x0][0x210] ;  /* 0x00008400ff087b82 */ /* 0x000f220000000a00 */
[----:B--2---:R-:W-:-:S04]  /*0090*/  UIMAD UR4, UR7, UR4, URZ ;  /* 0x00000004070472a4 */ /* 0x004fc8000f8e023f */
[----:B------:R-:W-:Y:S01]  /*00a0*/  USHF.L.U32 UR6, UR4, 0x1, URZ ;  /* 0x0000000104067899 */ /* 0x000fe2000800063f */
[----:B-1----:R-:W-:Y:S01]  /*00b0*/  IMAD.SHL.U32 R0, R0, 0x20, RZ ;  /* 0x0000002000007824 */ /* 0x002fe200078e00ff */
[----:B---3--:R-:W-:-:S04]  /*00c0*/  SHF.R.U32.HI R4, RZ, 0x5, R243 ;  /* 0x00000005ff047819 */ /* 0x008fc800000116f3 */
[----:B------:R-:W-:Y:S02]  /*00d0*/  LOP3.LUT R2, R0, 0x1f, R243, 0xf8, !PT ;  /* 0x0000001f00027812 */ /* 0x000fe400078ef8f3 */
[----:B------:R-:W-:-:S03]  /*00e0*/  SGXT.U32 R4, R4, 0x3 ;  /* 0x000000030404781a */ /* 0x000fc60000000000 */
[----:B------:R-:W-:Y:S01]  /*00f0*/  IMAD R2, R2, UR5, RZ ;  /* 0x0000000502027c24 */ /* 0x000fe2000f8e02ff */
[----:B------:R-:W-:Y:S01]  /*0100*/  UIMAD.WIDE UR4, UR4, 0x2, URZ ;  /* 0x00000002040478a5 */ /* 0x000fe2000f8e023f */
[----:B0-----:R-:W-:-:S03]  /*0110*/  IMAD R7, R4, R3, RZ ;  /* 0x0000000304077224 */ /* 0x001fc600078e02ff */
[C---:B------:R-:W-:Y:S01]  /*0120*/  SHF.L.U32 R5, R2.reuse, 0x1, RZ ;  /* 0x0000000102057819 */ /* 0x040fe200000006ff */
[----:B------:R-:W-:-:S03]  /*0130*/  IMAD.HI R2, R2, 0x2, RZ ;  /* 0x0000000202027827 */ /* 0x000fc600078e02ff */
[----:B----4-:R-:W-:Y:S01]  /*0140*/  IADD3 R4, P0, P1, R5, UR6, R8 ;  /* 0x0000000605047c10 */ /* 0x010fe2000f91e008 */
[----:B------:R-:W-:-:S03]  /*0150*/  IMAD R5, R3, 0x8, R7 ;  /* 0x0000000803057824 */ /* 0x000fc600078e0207 */
[----:B------:R-:W-:Y:S02]  /*0160*/  IADD3.X R2, R2, UR5, R9, P0, P1 ;  /* 0x0000000502027c10 */ /* 0x000fe400087e2409 */
[----:B------:R-:W-:Y:S02]  /*0170*/  LEA R8, P0, R7, R4, 0x1 ;  /* 0x0000000407087211 */ /* 0x000fe400078008ff */
[----:B------:R-:W-:Y:S02]  /*0180*/  LEA R13, R3, R5, 0x3 ;  /* 0x00000005030d7211 */ /* 0x000fe400078e18ff */
[----:B------:R-:W-:Y:S02]  /*0190*/  LEA.HI.X.SX32 R9, R7, R2, 0x1, P0 ;  /* 0x0000000207097211 */ /* 0x000fe400000f0eff */
[-C--:B------:R-:W-:Y:S01]  /*01a0*/  LEA R12, P0, R13, R4.reuse, 0x1 ;  /* 0x000000040d0c7211 */ /* 0x080fe200078008ff */
[----:B------:R-:W-:Y:S01]  /*01b0*/  IMAD R7, R3, 0x8, R13 ;  /* 0x0000000803077824 */ /* 0x000fe200078e020d */
[----:B------:R-:W-:-:S04]  /*01c0*/  LEA R10, P1, R5, R4, 0x1 ;  /* 0x00000004050a7211 */ /* 0x000fc800078208ff */
[----:B------:R-:W-:Y:S02]  /*01d0*/  LEA R17, R3, R7, 0x3 ;  /* 0x0000000703117211 */ /* 0x000fe400078e18ff */
[----:B------:R-:W-:Y:S02]  /*01e0*/  LEA.HI.X.SX32 R13, R13, R2, 0x1, P0 ;  /* 0x000000020d0d7211 */ /* 0x000fe400000f0eff */
[----:B------:R-:W-:Y:S01]  /*01f0*/  LEA R14, P0, R7, R4, 0x1 ;  /* 0x00000004070e7211 */ /* 0x000fe200078008ff */
[----:B------:R-:W-:Y:S01]  /*0200*/  IMAD R19, R3, 0x8, R17 ;  /* 0x0000000803137824 */ /* 0x000fe200078e0211 */
[-C--:B------:R-:W-:Y:S02]  /*0210*/  LEA.HI.X.SX32 R11, R5, R2.reuse, 0x1, P1 ;  /* 0x00000002050b7211 */ /* 0x080fe400008f0eff */
[----:B------:R-:W-:Y:S01]  /*0220*/  LEA.HI.X.SX32 R15, R7, R2, 0x1, P0 ;  /* 0x00000002070f7211 */ /* 0x000fe200000f0eff */
[----:B------:R0:W2:Y:S01]  /*0230*/  LDG.E.U16 R5, desc[UR10][R8.64] ;  /* 0x0000000a08057981 */ /* 0x0000a2000c1e1500 */
[----:B------:R-:W-:-:S02]  /*0240*/  LEA R16, P0, R17, R4, 0x1 ;  /* 0x0000000411107211 */ /* 0x000fc400078008ff */
[----:B------:R-:W-:Y:S01]  /*0250*/  LEA R21, R3, R19, 0x3 ;  /* 0x0000001303157211 */ /* 0x000fe200078e18ff */
[----:B------:R1:W3:Y:S01]  /*0260*/  LDG.E.U16 R6, desc[UR10][R10.64] ;  /* 0x0000000a0a067981 */ /* 0x0002e2000c1e1500 */
[----:B------:R-:W-:Y:S02]  /*0270*/  LEA.HI.X.SX32 R17, R17, R2, 0x1, P0 ;  /* 0x0000000211117211 */ /* 0x000fe400000f0eff */
[----:B------:R-:W-:Y:S01]  /*0280*/  LEA R18, P0, R19, R4, 0x1 ;  /* 0x0000000413127211 */ /* 0x000fe200078008ff */
[----:B------:R4:W5:Y:S01]  /*0290*/  LDG.E.U16 R7, desc[UR10][R12.64] ;  /* 0x0000000a0c077981 */ /* 0x000962000c1e1500 */
[----:B0-----:R-:W-:Y:S02]  /*02a0*/  IMAD R9, R3, 0x8, R21 ;  /* 0x0000000803097824 */ /* 0x001fe400078e0215 */
[----:B------:R-:W-:Y:S01]  /*02b0*/  LEA.HI.X.SX32 R19, R19, R2, 0x1, P0 ;  /* 0x0000000213137211 */ /* 0x000fe200000f0eff */
[----:B------:R0:W5:Y:S01]  /*02c0*/  LDG.E.U16 R8, desc[UR10][R14.64] ;  /* 0x0000000a0e087981 */ /* 0x000162000c1e1500 */
[----:B------:R-:W-:-:S02]  /*02d0*/  LEA R20, P1, R21, R4, 0x1 ;  /* 0x0000000415147211 */ /* 0x000fc400078208ff */
[----:B-1----:R-:W-:Y:S01]  /*02e0*/  LEA R10, P0, R9, R4, 0x1 ;  /* 0x00000004090a7211 */ /* 0x002fe200078008ff */
[----:B------:R-:W5:Y:S01]  /*02f0*/  LDG.E.U16 R24, desc[UR10][R18.64] ;  /* 0x0000000a12187981 */ /* 0x000f62000c1e1500 */
[----:B----4-:R-:W-:Y:S02]  /*0300*/  LEA R13, R3, R9, 0x3 ;  /* 0x00000009030d7211 */ /* 0x010fe400078e18ff */
[-C--:B------:R-:W-:Y:S01]  /*0310*/  LEA.HI.X.SX32 R11, R9, R2.reuse, 0x1, P0 ;  /* 0x00000002090b7211 */ /* 0x080fe200000f0eff */
[----:B------:R1:W4:Y:S01]  /*0320*/  LDG.E.U16 R22, desc[UR10][R16.64] ;  /* 0x0000000a10167981 */ /* 0x000322000c1e1500 */
[----:B------:R-:W-:Y:S01]  /*0330*/  LEA.HI.X.SX32 R21, R21, R2, 0x1, P1 ;  /* 0x0000000215157211 */ /* 0x000fe200008f0eff */
[----:B------:R-:W-:Y:S01]  /*0340*/  IMAD R9, R3, 0x8, R13 ;  /* 0x0000000803097824 */ /* 0x000fe200078e020d */
[----:B------:R-:W-:Y:S01]  /*0350*/  LEA R12, P0, R13, R4, 0x1 ;  /* 0x000000040d0c7211 */ /* 0x000fe200078008ff */
[----:B------:R1:W4:Y:S03]  /*0360*/  LDG.E.U16 R27, desc[UR10][R10.64] ;  /* 0x0000000a0a1b7981 */ /* 0x000326000c1e1500 */
[----:B------:R-:W-:Y:S01]  /*0370*/  LEA R23, R3, R9, 0x3 ;  /* 0x0000000903177211 */ /* 0x000fe200078e18ff */
[----:B------:R1:W4:Y:S01]  /*0380*/  LDG.E.U16 R26, desc[UR10][R20.64] ;  /* 0x0000000a141a7981 */ /* 0x000322000c1e1500 */
[----:B------:R-:W-:-:S02]  /*0390*/  LEA.HI.X.SX32 R13, R13, R2, 0x1, P0 ;  /* 0x000000020d0d7211 */ /* 0x000fc400000f0eff */
[-C--:B0-----:R-:W-:Y:S01]  /*03a0*/  LEA R14, P0, R9, R4.reuse, 0x1 ;  /* 0x00000004090e7211 */ /* 0x081fe200078008ff */
[----:B------:R-:W-:Y:S01]  /*03b0*/  IMAD R25, R3, 0x8, R23 ;  /* 0x0000000803197824 */ /* 0x000fe200078e0217 */
[----:B-1----:R-:W-:Y:S01]  /*03c0*/  LEA R16, P1, R23, R4, 0x1 ;  /* 0x0000000417107211 */ /* 0x002fe200078208ff */
[----:B------:R0:W4:Y:S01]  /*03d0*/  LDG.E.U16 R28, desc[UR10][R12.64] ;  /* 0x0000000a0c1c7981 */ /* 0x000122000c1e1500 */
[----:B------:R-:W-:Y:S02]  /*03e0*/  LEA.HI.X.SX32 R15, R9, R2, 0x1, P0 ;  /* 0x00000002090f7211 */ /* 0x000fe400000f0eff */
[----:B------:R-:W-:Y:S02]  /*03f0*/  LEA R18, P0, R25, R4, 0x1 ;  /* 0x0000000419127211 */ /* 0x000fe400078008ff */
[----:B------:R-:W-:Y:S01]  /*0400*/  LEA R9, R3, R25, 0x3 ;  /* 0x0000001903097211 */ /* 0x000fe200078e18ff */
[----:B------:R1:W4:Y:S01]  /*0410*/  LDG.E.U16 R29, desc[UR10][R14.64] ;  /* 0x0000000a0e1d7981 */ /* 0x000322000c1e1500 */
[----:B------:R-:W-:-:S02]  /*0420*/  LEA.HI.X.SX32 R19, R25, R2, 0x1, P0 ;  /* 0x0000000219137211 */ /* 0x000fc400000f0eff */
[----:B------:R-:W-:Y:S01]  /*0430*/  LEA R10, P0, R9, R4, 0x1 ;  /* 0x00000004090a7211 */ /* 0x000fe200078008ff */
[----:B------:R-:W-:Y:S01]  /*0440*/  IMAD R21, R3, 0x8, R9 ;  /* 0x0000000803157824 */ /* 0x000fe200078e0209 */
[-C--:B------:R-:W-:Y:S01]  /*0450*/  LEA.HI.X.SX32 R17, R23, R2.reuse, 0x1, P1 ;  /* 0x0000000217117211 */ /* 0x080fe200008f0eff */
[----:B------:R-:W4:Y:S01]  /*0460*/  LDG.E.U16 R30, desc[UR10][R18.64] ;  /* 0x0000000a121e7981 */ /* 0x000f22000c1e1500 */
[----:B------:R-:W-:Y:S02]  /*0470*/  LEA.HI.X.SX32 R11, R9, R2, 0x1, P0 ;  /* 0x00000002090b7211 */ /* 0x000fe400000f0eff */
[----:B------:R-:W-:Y:S01]  /*0480*/  LEA R9, R3, R21, 0x3 ;  /* 0x0000001503097211 */ /* 0x000fe200078e18ff */
[----:B------:R1:W4:Y:S01]  /*0490*/  LDG.E.U16 R25, desc[UR10][R16.64] ;  /* 0x0000000a10197981 */ /* 0x000322000c1e1500 */
[-C--:B0-----:R-:W-:Y:S02]  /*04a0*/  LEA R12, P0, R21, R4.reuse, 0x1 ;  /* 0x00000004150c7211 */ /* 0x081fe400078008ff */
[----:B------:R-:W-:Y:S01]  /*04b0*/  LEA R20, P1, R9, R4, 0x1 ;  /* 0x0000000409147211 */ /* 0x000fe200078208ff */
[----:B------:R-:W-:Y:S01]  /*04c0*/  IMAD R23, R3, 0x8, R9 ;  /* 0x0000000803177824 */ /* 0x000fe200078e0209 */
[-C--:B------:R-:W-:Y:S01]  /*04d0*/  LEA.HI.X.SX32 R13, R21, R2.reuse, 0x1, P0 ;  /* 0x00000002150d7211 */ /* 0x080fe200000f0eff */
[----:B------:R0:W4:Y:S01]  /*04e0*/  LDG.E.U16 R31, desc[UR10][R10.64] ;  /* 0x0000000a0a1f7981 */ /* 0x000122000c1e1500 */
[----:B------:R-:W-:-:S02]  /*04f0*/  LEA.HI.X.SX32 R21, R9, R2, 0x1, P1 ;  /* 0x0000000209157211 */ /* 0x000fc400008f0eff */
[----:B-1----:R-:W-:Y:S01]  /*0500*/  LEA R14, P0, R23, R4, 0x1 ;  /* 0x00000004170e7211 */ /* 0x002fe200078008ff */
[----:B------:R1:W4:Y:S01]  /*0510*/  LDG.E.U16 R32, desc[UR10][R12.64] ;  /* 0x0000000a0c207981 */ /* 0x000322000c1e1500 */
[----:B------:R-:W-:Y:S02]  /*0520*/  LEA R9, R3, R23, 0x3 ;  /* 0x0000001703097211 */ /* 0x000fe400078e18ff */
[----:B------:R-:W-:Y:S01]  /*0530*/  LEA.HI.X.SX32 R15, R23, R2, 0x1, P0 ;  /* 0x00000002170f7211 */ /* 0x000fe200000f0eff */
[----:B------:R-:W4:Y:S01]  /*0540*/  LDG.E.U16 R33, desc[UR10][R20.64] ;  /* 0x0000000a14217981 */ /* 0x000f22000c1e1500 */
[----:B------:R-:W-:Y:S01]  /*0550*/  LEA R16, P0, R9, R4, 0x1 ;  /* 0x0000000409107211 */ /* 0x000fe200078008ff */
[----:B------:R-:W-:Y:S02]  /*0560*/  IMAD R19, R3, 0x8, R9 ;  /* 0x0000000803137824 */ /* 0x000fe400078e0209 */
[----:B------:R1:W4:Y:S01]  /*0570*/  LDG.E.U16 R34, desc[UR10][R14.64] ;  /* 0x0000000a0e227981 */ /* 0x000322000c1e1500 */
[----:B------:R-:W-:-:S02]  /*0580*/  LEA.HI.X.SX32 R17, R9, R2, 0x1, P0 ;  /* 0x0000000209117211 */ /* 0x000fc400000f0eff */
[----:B------:R-:W-:Y:S02]  /*0590*/  LEA R9, R3, R19, 0x3 ;  /* 0x0000001303097211 */ /* 0x000fe400078e18ff */
[-C--:B0-----:R-:W-:Y:S01]  /*05a0*/  LEA R10, P0, R19, R4.reuse, 0x1 ;  /* 0x00000004130a7211 */ /* 0x081fe200078008ff */
[----:B------:R0:W4:Y:S01]  /*05b0*/  LDG.E.U16 R35, desc[UR10][R16.64] ;  /* 0x0000000a10237981 */ /* 0x000122000c1e1500 */
[----:B------:R-:W-:Y:S01]  /*05c0*/  LEA R18, P1, R9, R4, 0x1 ;  /* 0x0000000409127211 */ /* 0x000fe200078208ff */
[----:B------:R-:W-:Y:S01]  /*05d0*/  IMAD R23, R3, 0x8, R9 ;  /* 0x0000000803177824 */ /* 0x000fe200078e0209 */
[-C--:B------:R-:W-:Y:S02]  /*05e0*/  LEA.HI.X.SX32 R11, R19, R2.reuse, 0x1, P0 ;  /* 0x00000002130b7211 */ /* 0x080fe400000f0eff */
[----:B------:R-:W-:Y:S02]  /*05f0*/  LEA.HI.X.SX32 R19, R9, R2, 0x1, P1 ;  /* 0x0000000209137211 */ /* 0x000fe400008f0eff */
[----:B-1----:R-:W-:Y:S01]  /*0600*/  LEA R12, P0, R23, R4, 0x1 ;  /* 0x00000004170c7211 */ /* 0x002fe200078008ff */
[----:B------:R1:W4:Y:S01]  /*0610*/  LDG.E.U16 R36, desc[UR10][R10.64] ;  /* 0x0000000a0a247981 */ /* 0x000322000c1e1500 */
[----:B------:R-:W-:-:S02]  /*0620*/  LEA R9, R3, R23, 0x3 ;  /* 0x0000001703097211 */ /* 0x000fc400078e18ff */
[----:B------:R-:W-:Y:S01]  /*0630*/  LEA.HI.X.SX32 R13, R23, R2, 0x1, P0 ;  /* 0x00000002170d7211 */ /* 0x000fe200000f0eff */
[----:B------:R-:W4:Y:S01]  /*0640*/  LDG.E.U16 R37, desc[UR10][R18.64] ;  /* 0x0000000a12257981 */ /* 0x000f22000c1e1500 */
[----:B------:R-:W-:Y:S01]  /*0650*/  LEA R14, P0, R9, R4, 0x1 ;  /* 0x00000004090e7211 */ /* 0x000fe200078008ff */
[----:B------:R-:W-:Y:S02]  /*0660*/  IMAD R21, R3, 0x8, R9 ;  /* 0x0000000803157824 */ /* 0x000fe400078e0209 */
[----:B------:R1:W4:Y:S01]  /*0670*/  LDG.E.U16 R38, desc[UR10][R12.64] ;  /* 0x0000000a0c267981 */ /* 0x000322000c1e1500 */
[----:B------:R-:W-:Y:S02]  /*0680*/  LEA.HI.X.SX32 R15, R9, R2, 0x1, P0 ;  /* 0x00000002090f7211 */ /* 0x000fe400000f0eff */
[----:B------:R-:W-:Y:S02]  /*0690*/  LEA R9, R3, R21, 0x3 ;  /* 0x0000001503097211 */ /* 0x000fe400078e18ff */
[-C--:B0-----:R-:W-:Y:S01]  /*06a0*/  LEA R16, P0, R21, R4.reuse, 0x1 ;  /* 0x0000000415107211 */ /* 0x081fe200078008ff */
[----:B------:R0:W4:Y:S01]  /*06b0*/  LDG.E.U16 R39, desc[UR10][R14.64] ;  /* 0x0000000a0e277981 */ /* 0x000122000c1e1500 */
[----:B------:R-:W-:Y:S01]  /*06c0*/  LEA R20, P1, R9, R4, 0x1 ;  /* 0x0000000409147211 */ /* 0x000fe200078208ff */
[----:B------:R-:W-:Y:S01]  /*06d0*/  IMAD R23, R3, 0x8, R9 ;  /* 0x0000000803177824 */ /* 0x000fe200078e0209 */
[----:B------:R-:W-:-:S02]  /*06e0*/  LEA.HI.X.SX32 R17, R21, R2, 0x1, P0 ;  /* 0x0000000215117211 */ /* 0x000fc400000f0eff */
[----:B------:R-:W-:Y:S02]  /*06f0*/  LEA.HI.X.SX32 R21, R9, R2, 0x1, P1 ;  /* 0x0000000209157211 */ /* 0x000fe400008f0eff */
        /* <DEDUP_REMOVED lines=132> */
[----:B------:R1:W4:Y:S01]  /*0f40*/  LDG.E.U16 R73, desc[UR10][R20.64] ;  /* 0x0000000a14497981 */ /* 0x000322000c1e1500 */
        /* <DEDUP_REMOVED lines=11> */
[----:B------:R-:W-:Y:S01]  /*1000*/  LEA R9, R3, R23, 0x3 ;  /* 0x0000001703097211 */ /* 0x000fe200078e18ff */
[----:B------:R3:W4:Y:S01]  /*1010*/  LDG.E.U16 R76, desc[UR10][R14.64] ;  /* 0x0000000a0e4c7981 */ /* 0x000722000c1e1500 */
[----:B-1----:R-:W-:-:S03]  /*1020*/  LEA R16, P0, R23, R4, 0x1 ;  /* 0x0000000417107211 */ /* 0x002fc600078008ff */
[----:B------:R-:W-:Y:S01]  /*1030*/  IMAD R21, R3, 0x8, R9 ;  /* 0x0000000803157824 */ /* 0x000fe200078e0209 */
[----:B------:R-:W-:Y:S01]  /*1040*/  LEA.HI.X.SX32 R17, R23, R2, 0x1, P0 ;  /* 0x0000000217117211 */ /* 0x000fe200000f0eff */
[----:B------:R-:W4:Y:S01]  /*1050*/  LDG.E.U16 R18, desc[UR10][R18.64] ;  /* 0x0000000a12127981 */ /* 0x000f22000c1e1500 */
[----:B--2---:R-:W-:Y:S02]  /*1060*/  LEA R10, P0, R9, R4, 0x1 ;  /* 0x00000004090a7211 */ /* 0x004fe400078008ff */
[----:B------:R-:W-:Y:S01]  /*1070*/  LEA R23, R3, R21, 0x3 ;  /* 0x0000001503177211 */ /* 0x000fe200078e18ff */
[----:B------:R-:W2:Y:S01]  /*1080*/  LDG.E.U16 R16, desc[UR10][R16.64] ;  /* 0x0000000a10107981 */ /* 0x000ea2000c1e1500 */
[----:B------:R-:W-:Y:S02]  /*1090*/  LEA.HI.X.SX32 R11, R9, R2, 0x1, P0 ;  /* 0x00000002090b7211 */ /* 0x000fe400000f0eff */
[-C--:B0-----:R-:W-:Y:S01]  /*10a0*/  LEA R12, P0, R21, R4.reuse, 0x1 ;  /* 0x00000004150c7211 */ /* 0x081fe200078008ff */
[----:B------:R-:W-:Y:S01]  /*10b0*/  IMAD R3, R3, 0x8, R23 ;  /* 0x0000000803037824 */ /* 0x000fe200078e0217 */
[----:B------:R-:W-:Y:S01]  /*10c0*/  LEA R20, P1, R23, R4, 0x1 ;  /* 0x0000000417147211 */ /* 0x000fe200078208ff */
[----:B------:R0:W2:Y:S01]  /*10d0*/  LDG.E.U16 R10, desc[UR10][R10.64] ;  /* 0x0000000a0a0a7981 */ /* 0x0000a2000c1e1500 */
[----:B------:R-:W-:-:S02]  /*10e0*/  LEA.HI.X.SX32 R13, R21, R2, 0x1, P0 ;  /* 0x00000002150d7211 */ /* 0x000fc400000f0eff */
[----:B---3--:R-:W-:Y:S02]  /*10f0*/  LEA R14, P0, R3, R4, 0x1 ;  /* 0x00000004030e7211 */ /* 0x008fe400078008ff */
[-C--:B------:R-:W-:Y:S01]  /*1100*/  LEA.HI.X.SX32 R21, R23, R2.reuse, 0x1, P1 ;  /* 0x0000000217157211 */ /* 0x080fe200008f0eff */
[----:B------:R-:W3:Y:S01]  /*1110*/  LDG.E.U16 R12, desc[UR10][R12.64] ;  /* 0x0000000a0c0c7981 */ /* 0x000ee2000c1e1500 */
[----:B------:R-:W-:-:S03]  /*1120*/  LEA.HI.X.SX32 R15, R3, R2, 0x1, P0 ;  /* 0x00000002030f7211 */ /* 0x000fc600000f0eff */
[----:B------:R-:W3:Y:S04]  /*1130*/  LDG.E.U16 R20, desc[UR10][R20.64] ;  /* 0x0000000a14147981 */ /* 0x000ee8000c1e1500 */
[----:B------:R-:W3:Y:S01]  /*1140*/  LDG.E.U16 R14, desc[UR10][R14.64] ;  /* 0x0000000a0e0e7981 */ /* 0x000ee2000c1e1500 */
[----:B------:R-:W1:Y:S01]  /*1150*/  S2UR UR6, SR_CgaCtaId ;  /* 0x00000000000679c3 */ /* 0x000e620000008800 */
[----:B------:R-:W-:Y:S01]  /*1160*/  VIADD R252, R0, 0x20 ;  /* 0x0000002000fc7836 */ /* 0x000fe20000000000 */
[C---:B------:R-:W-:Y:S02]  /*1170*/  LOP3.LUT R2, R243.reuse, 0xc0, RZ, 0xc0, !PT ;  /* 0x000000c0f3027812 */ /* 0x040fe400078ec0ff */
[----:B------:R-:W-:Y:S01]  /*1180*/  LOP3.LUT R9, R243, 0xff, RZ, 0xc0, !PT ;  /* 0x000000fff3097812 */ /* 0x000fe200078ec0ff */
[----:B------:R-:W-:Y:S01]  /*1190*/  UMOV UR4, 0x400 ;  /* 0x0000040000047882 */ /* 0x000fe20000000000 */
[----:B------:R-:W-:-:S02]  /*11a0*/  ISETP.GE.AND P0, PT, R252, 0x1, PT ;  /* 0x00000001fc00780c */ /* 0x000fc40003f06270 */
[----:B------:R-:W-:Y:S02]  /*11b0*/  SHF.R.U32.HI R3, RZ, 0x2, R2 ;  /* 0x00000002ff037819 */ /* 0x000fe40000011602 */
[----:B------:R-:W-:-:S04]  /*11c0*/  SHF.L.U32 R2, R9, 0x1, RZ ;  /* 0x0000000109027819 */ /* 0x000fc800000006ff */
[----:B0-----:R-:W-:Y:S01]  /*11d0*/  LOP3.LUT R11, R2, R3, RZ, 0x3c, !PT ;  /* 0x00000003020b7212 */ /* 0x001fe200078e3cff */
[----:B-1----:R-:W-:Y:S01]  /*11e0*/  ULEA UR6, UR6, UR4, 0x18 ;  /* 0x0000000406067291 */ /* 0x002fe2000f8ec03f */
[----:B------:R-:W-:Y:S01]  /*11f0*/  IMAD.MOV.U32 R197, RZ, RZ, 0x3f800000 ;  /* 0x3f800000ffc57424 */ /* 0x000fe200078e00ff */
[----:B------:R-:W-:Y:S01]  /*1200*/  MOV R2, 0xff800000 ;  /* 0xff80000000027802 */ /* 0x000fe20000000f00 */
[----:B------:R-:W-:Y:S01]  /*1210*/  IMAD.MOV.U32 R3, RZ, RZ, -0x800000 ;  /* 0xff800000ff037424 */ /* 0x000fe200078e00ff */
[----:B------:R-:W-:Y:S01]  /*1220*/  MOV R4, 0xff800000 ;  /* 0xff80000000047802 */ /* 0x000fe20000000f00 */
[----:B------:R-:W-:Y:S01]  /*1230*/  IMAD.MOV.U32 R193, RZ, RZ, 0x3f800000 ;  /* 0x3f800000ffc17424 */ /* 0x000fe200078e00ff */
[----:B------:R-:W-:-:S03]  /*1240*/  MOV R195, 0x3f800000 ;  /* 0x3f80000000c37802 */ /* 0x000fc60000000f00 */
[----:B------:R0:W-:Y:S01]  /*1250*/  STS.U16 [R11+UR6+0x10000], R5 ;  /* 0x010000050b007988 */ /* 0x0001e20008000406 */
[----:B------:R-:W-:-:S03]  /*1260*/  MOV R191, 0x3f800000 ;  /* 0x3f80000000bf7802 */ /* 0x000fc60000000f00 */
[----:B------:R-:W-:Y:S01]  /*1270*/  STS.U16 [R11+UR6+0x10200], R6 ;  /* 0x010200060b007988 */ /* 0x000fe20008000406 */
[----:B------:R-:W-:-:S03]  /*1280*/  CS2R R92, SRZ ;  /* 0x00000000005c7805 */ /* 0x000fc6000001ff00 */
[----:B-----5:R1:W-:Y:S01]  /*1290*/  STS.U16 [R11+UR6+0x10400], R7 ;  /* 0x010400070b007988 */ /* 0x0203e20008000406 */
[----:B------:R-:W-:-:S03]  /*12a0*/  CS2R R94, SRZ ;  /* 0x00000000005e7805 */ /* 0x000fc6000001ff00 */
[----:B------:R-:W-:Y:S01]  /*12b0*/  STS.U16 [R11+UR6+0x10600], R8 ;  /* 0x010600080b007988 */ /* 0x000fe20008000406 */
[----:B0-----:R-:W-:-:S03]  /*12c0*/  IMAD.MOV.U32 R5, RZ, RZ, -0x800000 ;  /* 0xff800000ff057424 */ /* 0x001fc600078e00ff */
[----:B----4-:R-:W-:Y:S01]  /*12d0*/  STS.U16 [R11+UR6+0x10800], R22 ;  /* 0x010800160b007988 */ /* 0x010fe20008000406 */
[----:B------:R-:W-:-:S03]  /*12e0*/  CS2R R104, SRZ ;  /* 0x0000000000687805 */ /* 0x000fc6000001ff00 */
[----:B------:R-:W-:Y:S01]  /*12f0*/  STS.U16 [R11+UR6+0x10a00], R24 ;  /* 0x010a00180b007988 */ /* 0x000fe20008000406 */
        /* <DEDUP_REMOVED lines=28> */
[----:B-1----:R-:W-:-:S03]  /*14c0*/  LOP3.LUT R7, R243, 0x3f, RZ, 0xc0, !PT ;  /* 0x0000003ff3077812 */ /* 0x002fc600078ec0ff */
[----:B------:R-:W-:Y:S04]  /*14d0*/  STS.U16 [R11+UR6+0x12800], R39 ;  /* 0x012800270b007988 */ /* 0x000fe80008000406 */
        /* <DEDUP_REMOVED lines=9> */
[----:B------:R0:W-:Y:S04]  /*1570*/  STS.U16 [R11+UR6+0x13c00], R49 ;  /* 0x013c00310b007988 */ /* 0x0001e80008000406 */
[----:B------:R-:W-:Y:S04]  /*1580*/  STS.U16 [R11+UR6+0x13e00], R50 ;  /* 0x013e00320b007988 */ /* 0x000fe80008000406 */
[----:B------:R1:W-:Y:S04]  /*1590*/  STS.U16 [R11+UR6+0x14000], R51 ;  /* 0x014000330b007988 */ /* 0x0003e80008000406 */
[----:B------:R-:W-:Y:S01]  /*15a0*/  STS.U16 [R11+UR6+0x14200], R52 ;  /* 0x014200340b007988 */ /* 0x000fe20008000406 */
[----:B0-----:R-:W-:-:S03]  /*15b0*/  CS2R R48, SRZ ;  /* 0x0000000000307805 */ /* 0x001fc6000001ff00 */
[----:B------:R0:W-:Y:S04]  /*15c0*/  STS.U16 [R11+UR6+0x14400], R53 ;  /* 0x014400350b007988 */ /* 0x0001e80008000406 */
[----:B------:R-:W-:Y:S01]  /*15d0*/  STS.U16 [R11+UR6+0x14600], R54 ;  /* 0x014600360b007988 */ /* 0x000fe20008000406 */
[----:B-1----:R-:W-:-:S03]  /*15e0*/  CS2R R50, SRZ ;  /* 0x0000000000327805 */ /* 0x002fc6000001ff00 */
        /* <DEDUP_REMOVED lines=24> */
[----:B------:R1:W-:Y:S01]  /*1770*/  STS.U16 [R11+UR6+0x16800], R71 ;  /* 0x016800470b007988 */ /* 0x0003e20008000406 */
[----:B0-----:R-:W-:-:S03]  /*1780*/  CS2R R68, SRZ ;  /* 0x0000000000447805 */ /* 0x001fc6000001ff00 */
[----:B------:R-:W-:Y:S04]  /*1790*/  STS.U16 [R11+UR6+0x16a00], R72 ;  /* 0x016a00480b007988 */ /* 0x000fe80008000406 */
[----:B------:R0:W-:Y:S01]  /*17a0*/  STS.U16 [R11+UR6+0x16c00], R73 ;  /* 0x016c00490b007988 */ /* 0x0001e20008000406 */
[----:B-1----:R-:W-:-:S03]  /*17b0*/  CS2R R70, SRZ ;  /* 0x0000000000467805 */ /* 0x002fc6000001ff00 */
[----:B------:R-:W-:Y:S04]  /*17c0*/  STS.U16 [R11+UR6+0x16e00], R74 ;  /* 0x016e004a0b007988 */ /* 0x000fe80008000406 */
[----:B------:R1:W-:Y:S01]  /*17d0*/  STS.U16 [R11+UR6+0x17000], R75 ;  /* 0x0170004b0b007988 */ /* 0x0003e20008000406 */
[----:B0-----:R-:W-:-:S03]  /*17e0*/  CS2R R72, SRZ ;  /* 0x0000000000487805 */ /* 0x001fc6000001ff00 */
[----:B------:R0:W-:Y:S01]  /*17f0*/  STS.U16 [R11+UR6+0x17200], R76 ;  /* 0x0172004c0b007988 */ /* 0x0001e20008000406 */
[----:B-1----:R-:W-:-:S03]  /*1800*/  CS2R R74, SRZ ;  /* 0x00000000004a7805 */ /* 0x002fc6000001ff00 */
[----:B------:R1:W-:Y:S04]  /*1810*/  STS.U16 [R11+UR6+0x17400], R18 ;  /* 0x017400120b007988 */ /* 0x0003e80008000406 */
[----:B--2---:R1:W-:Y:S01]  /*1820*/  STS.U16 [R11+UR6+0x17600], R16 ;  /* 0x017600100b007988 */ /* 0x0043e20008000406 */
[----:B0-----:R-:W-:-:S03]  /*1830*/  CS2R R76, SRZ ;  /* 0x00000000004c7805 */ /* 0x001fc6000001ff00 */
[----:B------:R1:W-:Y:S04]  /*1840*/  STS.U16 [R11+UR6+0x17800], R10 ;  /* 0x0178000a0b007988 */ /* 0x0003e80008000406 */
[----:B---3--:R1:W-:Y:S04]  /*1850*/  STS.U16 [R11+UR6+0x17a00], R12 ;  /* 0x017a000c0b007988 */ /* 0x0083e80008000406 */
[----:B------:R1:W-:Y:S04]  /*1860*/  STS.U16 [R11+UR6+0x17c00], R20 ;  /* 0x017c00140b007988 */ /* 0x0003e80008000406 */
[----:B------:R1:W-:Y:S01]  /*1870*/  STS.U16 [R11+UR6+0x17e00], R14 ;  /* 0x017e000e0b007988 */ /* 0x0003e20008000406 */
[----:B------:R-:W-:Y:S05]  /*1880*/  @!P0 BRA `(.L_x_0) ;  /* 0x0000009400c08947 */ /* 0x000fea0003800000 */
[----:B------:R-:W1:Y:S01]  /*1890*/  LDC R6, c[0x0][0x268] ;  /* 0x00009a00ff067b82 */ /* 0x000e620000000800 */
[--C-:B------:R-:W-:Y:S01]  /*18a0*/  SHF.R.U32.HI R3, RZ, 0x6, R243.reuse ;  /* 0x00000006ff037819 */ /* 0x100fe200000116f3 */
[----:B------:R-:W-:Y:S01]  /*18b0*/  ULDC.64 UR4, c[0x0][0x260] ;  /* 0x0000980000047ab9 */ /* 0x000fe20000000a00 */
[----:B------:R-:W-:Y:S01]  /*18c0*/  SHF.R.U32.HI R201, RZ, 0x2, R243 ;  /* 0x00000002ffc97819 */ /* 0x000fe200000116f3 */
[----:B------:R-:W-:Y:S01]  /*18d0*/  UIMAD UR4, UR7, UR4, URZ ;  /* 0x00000004070472a4 */ /* 0x000fe2000f8e023f */
[----:B------:R-:W-:Y:S01]  /*18e0*/  SGXT.U32 R3, R3, 0x2 ;  /* 0x000000020303781a */ /* 0x000fe20000000000 */
[----:B------:R-:W-:Y:S01]  /*18f0*/  IMAD R7, R7, UR5, RZ ;  /* 0x0000000507077c24 */ /* 0x000fe2000f8e02ff */
[----:B------:R-:W-:Y:S01]  /*1900*/  SGXT.U32 R201, R201, 0x3 ;  /* 0x00000003c9c9781a */ /* 0x000fe20000000000 */
[----:B------:R-:W0:Y:S01]  /*1910*/  LDC R8, c[0x0][0x258] ;  /* 0x00009600ff087b82 */ /* 0x000e220000000800 */
[----:B------:R-:W-:Y:S01]  /*1920*/  USHF.L.U32 UR8, UR4, 0x1, URZ ;  /* 0x0000000104087899 */ /* 0x000fe2000800063f */
[----:B------:R-:W-:Y:S01]  /*1930*/  MOV R197, 0x3f800000 ;  /* 0x3f80000000c57802 */ /* 0x000fe20000000f00 */
[----:B------:R-:W-:Y:S01]  /*1940*/  UIMAD.WIDE UR4, UR4, 0x2, URZ ;  /* 0x00000002040478a5 */ /* 0x000fe2000f8e023f */
[----:B------:R-:W-:Y:S01]  /*1950*/  SHF.L.U32 R5, R7, 0x1, RZ ;  /* 0x0000000107057819 */ /* 0x000fe200000006ff */
[----:B------:R-:W-:Y:S01]  /*1960*/  IMAD.MOV.U32 R189, RZ, RZ, -0x800000 ;  /* 0xff800000ffbd7424 */ /* 0x000fe200078e00ff */
[----:B------:R-:W-:Y:S01]  /*1970*/  LOP3.LUT R212, R201, R0, RZ, 0xfc, !PT ;  /* 0x00000000c9d47212 */ /* 0x000fe200078efcff */
[----:B------:R-:W-:Y:S01]  /*1980*/  IMAD.MOV.U32 R185, RZ, RZ, -0x800000 ;  /* 0xff800000ffb97424 */ /* 0x000fe200078e00ff */
[----:B------:R-:W2:Y:S01]  /*1990*/  LDC.64 R156, c[0x0][0x218] ;  /* 0x00008600ff9c7b82 */ /* 0x000ea20000000a00 */
[C-C-:B------:R-:W-:Y:S01]  /*19a0*/  LOP3.LUT R205, R0.reuse, 0x8, R201.reuse, 0xfe, !PT ;  /* 0x0000000800cd7812 */ /* 0x140fe200078efec9 */
[----:B------:R-:W-:Y:S01]  /*19b0*/  IMAD.MOV.U32 R195, RZ, RZ, 0x3f800000 ;  /* 0x3f800000ffc37424 */ /* 0x000fe200078e00ff */
[C-C-:B------:R-:W-:Y:S01]  /*19c0*/  LOP3.LUT R203, R0.reuse, 0x10, R201.reuse, 0xfe, !PT ;  /* 0x0000001000cb7812 */ /* 0x140fe200078efec9 */
[----:B------:R-:W-:Y:S01]  /*19d0*/  IMAD.MOV.U32 R191, RZ, RZ, 0x3f800000 ;  /* 0x3f800000ffbf7424 */ /* 0x000fe200078e00ff */
[----:B------:R-:W-:Y:S01]  /*19e0*/  LOP3.LUT R201, R0, 0x18, R201, 0xfe, !PT ;  /* 0x0000001800c97812 */ /* 0x000fe200078efec9 */
[----:B------:R-:W-:Y:S01]  /*19f0*/  IMAD.HI R0, R7, 0x2, RZ ;  /* 0x0000000207007827 */ /* 0x000fe200078e02ff */
[----:B------:R-:W-:Y:S01]  /*1a00*/  MOV R187, 0xff800000 ;  /* 0xff80000000bb7802 */ /* 0x000fe20000000f00 */
[----:B------:R-:W3:Y:S01]  /*1a10*/  LDC.64 R216, c[0x0][0x220] ;  /* 0x00008800ffd87b82 */ /* 0x000ee20000000a00 */
[----:B------:R-:W-:Y:S01]  /*1a20*/  MOV R183, 0xff800000 ;  /* 0xff80000000b77802 */ /* 0x000fe20000000f00 */
[----:B-1----:R-:W-:Y:S01]  /*1a30*/  IMAD R11, R3, R6, RZ ;  /* 0x00000006030b7224 */ /* 0x002fe200078e02ff */
[----:B------:R-:W-:-:S02]  /*1a40*/  MOV R193, 0x3f800000 ;  /* 0x3f80000000c17802 */ /* 0x000fc40000000f00 */
[----:B------:R-:W-:Y:S02]  /*1a50*/  CS2R R104, SRZ ;  /* 0x0000000000687805 */ /* 0x000fe4000001ff00 */
[----:B------:R-:W-:Y:S02]  /*1a60*/  CS2R R106, SRZ ;  /* 0x00000000006a7805 */ /* 0x000fe4000001ff00 */
[----:B------:R-:W-:Y:S02]  /*1a70*/  CS2R R108, SRZ ;  /* 0x00000000006c7805 */ /* 0x000fe4000001ff00 */
[C---:B------:R-:W-:Y:S01]  /*1a80*/  LEA R13, R6.reuse, R11, 0x2 ;  /* 0x0000000b060d7211 */ /* 0x040fe200078e10ff */
[----:B------:R-:W1:Y:S01]  /*1a90*/  LDC.64 R2, c[0x0][0x250] ;  /* 0x00009400ff027b82 */ /* 0x000e620000000a00 */
[----:B0-----:R-:W-:Y:S01]  /*1aa0*/  IMAD R9, R9, R8, RZ ;  /* 0x0000000809097224 */ /* 0x001fe200078e02ff */
[----:B------:R-:W-:Y:S02]  /*1ab0*/  CS2R R110, SRZ ;  /* 0x00000000006e7805 */ /* 0x000fe4000001ff00 */
[----:B------:R-:W-:Y:S01]  /*1ac0*/  CS2R R102, SRZ ;  /* 0x0000000000667805 */ /* 0x000fe2000001ff00 */
[----:B------:R-:W-:Y:S01]  /*1ad0*/  IMAD R15, R6, 0x4, R13 ;  /* 0x00000004060f7824 */ /* 0x000fe200078e020d */
[----:B------:R-:W-:Y:S01]  /*1ae0*/  UMOV UR4, URZ ;  /* 0x0000003f00047c82 */ /* 0x000fe20008000000 */
[----:B------:R-:W-:-:S03]  /*1af0*/  ULDC UR9, c[0x0][0x238] ;  /* 0x00008e0000097ab9 */ /* 0x000fc60000000800 */
[----:B------:R-:W-:-:S05]  /*1b00*/  LEA R17, R6, R15, 0x2 ;  /* 0x0000000f06117211 */ /* 0x000fca00078e10ff */
[----:B------:R-:W-:Y:S01]  /*1b10*/  IMAD R19, R6, 0x4, R17 ;  /* 0x0000000406137824 */ /* 0x000fe200078e0211 */
[----:B---3--:R-:W-:-:S04]  /*1b20*/  IADD3 R216, P1, P2, R5, UR8, R216 ;  /* 0x0000000805d87c10 */ /* 0x008fc8000fa3e0d8 */
[----:B------:R-:W-:Y:S02]  /*1b30*/  LEA R21, R6, R19, 0x2 ;  /* 0x0000001306157211 */ /* 0x000fe400078e10ff */
[----:B------:R-:W-:-:S03]  /*1b40*/  IADD3.X R0, R0, UR5, R217, P1, P2 ;  /* 0x0000000500007c10 */ /* 0x000fc60008fe44d9 */
[----:B------:R-:W-:Y:S02]  /*1b50*/  IMAD R23, R6, 0x4, R21 ;  /* 0x0000000406177824 */ /* 0x000fe400078e0215 */
[----:B-1----:R-:W-:Y:S02]  /*1b60*/  IMAD R2, R2, UR7, RZ ;  /* 0x0000000702027c24 */ /* 0x002fe4000f8e02ff */
[C---:B------:R-:W-:Y:S01]  /*1b70*/  IMAD R112, R3.reuse, 0x34, RZ ;  /* 0x0000003403707824 */ /* 0x040fe200078e02ff */
[----:B------:R-:W-:Y:S01]  /*1b80*/  LEA R25, R6, R23, 0x2 ;  /* 0x0000001706197211 */ /* 0x000fe200078e10ff */
[C---:B------:R-:W-:Y:S01]  /*1b90*/  IMAD R113, R3.reuse, 0x35, RZ ;  /* 0x0000003503717824 */ /* 0x040fe200078e02ff */
[----:B--2---:R-:W-:Y:S01]  /*1ba0*/  LEA R156, P0, R2, R156, 0x1 ;  /* 0x0000009c029c7211 */ /* 0x004fe200078008ff */
[----:B------:R-:W-:Y:S02]  /*1bb0*/  IMAD R114, R3, 0x36, RZ ;  /* 0x0000003603727824 */ /* 0x000fe400078e02ff */
[----:B------:R-:W-:Y:S01]  /*1bc0*/  IMAD R27, R6, 0x4, R25 ;  /* 0x00000004061b7824 */ /* 0x000fe200078e0219 */
[----:B------:R-:W-:Y:S01]  /*1bd0*/  LEA.HI.X.SX32 R4, R2, R157, 0x1, P0 ;  /* 0x0000009d02047211 */ /* 0x000fe200000f0eff */
[----:B------:R-:W-:Y:S01]  /*1be0*/  IMAD R2, R8, 0x100, R9 ;  /* 0x0000010008027824 */ /* 0x000fe200078e0209 */
[----:B------:R-:W-:Y:S01]  /*1bf0*/  LEA R154, P0, R9, R156, 0x1 ;  /* 0x0000009c099a7211 */ /* 0x000fe200078008ff */
[C---:B------:R-:W-:Y:S01]  /*1c00*/  IMAD R115, R3.reuse, 0x37, RZ ;  /* 0x0000003703737824 */ /* 0x040fe200078e02ff */
[C---:B------:R-:W-:Y:S01]  /*1c10*/  LEA R29, R6.reuse, R27, 0x2 ;  /* 0x0000001b061d7211 */ /* 0x040fe200078e10ff */
[----:B------:R-:W-:Y:S01]  /*1c20*/  IMAD R116, R3, 0x38, RZ ;  /* 0x0000003803747824 */ /* 0x000fe200078e02ff */
[----:B------:R-:W-:Y:S01]  /*1c30*/  LEA.HI.X.SX32 R155, R9, R4, 0x1, P0 ;  /* 0x00000004099b7211 */ /* 0x000fe200000f0eff */
[----:B------:R-:W-:Y:S01]  /*1c40*/  IMAD R117, R3, 0x39, RZ ;  /* 0x0000003903757824 */ /* 0x000fe200078e02ff */
[----:B------:R-:W-:Y:S01]  /*1c50*/  LEA R96, P0, R11, R216, 0x1 ;  /* 0x000000d80b607211 */ /* 0x000fe200078008ff */
[----:B------:R-:W-:Y:S01]  /*1c60*/  IMAD R31, R6, 0x4, R29 ;  /* 0x00000004061f7824 */ /* 0x000fe200078e021d */
[----:B------:R-:W-:Y:S01]  /*1c70*/  LEA R156, P1, R2, R156, 0x1 ;  /* 0x0000009c029c7211 */ /* 0x000fe200078208ff */
[----:B------:R-:W-:Y:S01]  /*1c80*/  IMAD R118, R3, 0x3a, RZ ;  /* 0x0000003a03767824 */ /* 0x000fe200078e02ff */
[----:B------:R-:W-:Y:S01]  /*1c90*/  LEA.HI.X.SX32 R97, R11, R0, 0x1, P0 ;  /* 0x000000000b617211 */ /* 0x000fe200000f0eff */
[C---:B------:R-:W-:Y:S01]  /*1ca0*/  IMAD R119, R3.reuse, 0x3b, RZ ;  /* 0x0000003b03777824 */ /* 0x040fe200078e02ff */
[----:B------:R-:W-:Y:S01]  /*1cb0*/  LEA R33, R6, R31, 0x2 ;  /* 0x0000001f06217211 */ /* 0x000fe200078e10ff */
[----:B------:R-:W-:Y:S01]  /*1cc0*/  IMAD R120, R3, 0x3c, RZ ;  /* 0x0000003c03787824 */ /* 0x000fe200078e02ff */
[----:B------:R-:W-:Y:S01]  /*1cd0*/  LEA.HI.X.SX32 R157, R2, R4, 0x1, P1 ;  /* 0x00000004029d7211 */ /* 0x000fe200008f0eff */
[----:B------:R0:W-:Y:S01]  /*1ce0*/  STL.64 [R1+0x3a0], R96 ;  /* 0x0003a06001007387 */ /* 0x0001e20000100a00 */
[-C--:B------:R-:W-:Y:S01]  /*1cf0*/  LEA R100, P1, R13, R216.reuse, 0x1 ;  /* 0x000000d80d647211 */ /* 0x080fe200078208ff */
[C---:B------:R-:W-:Y:S01]  /*1d00*/  IMAD R35, R6.reuse, 0x4, R33 ;  /* 0x0000000406237824 */ /* 0x040fe200078e0221 */
[----:B------:R-:W-:Y:S01]  /*1d10*/  LEA R98, P0, R15, R216, 0x1 ;  /* 0x000000d80f627211 */ /* 0x000fe200078008ff */
[----:B------:R-:W-:Y:S01]  /*1d20*/  IMAD R121, R3, 0x3d, RZ ;  /* 0x0000003d03797824 */ /* 0x000fe200078e02ff */
[----:B------:R-:W-:Y:S01]  /*1d30*/  LEA.HI.X.SX32 R101, R13, R0, 0x1, P1 ;  /* 0x000000000d657211 */ /* 0x000fe200008f0eff */
[----:B------:R-:W-:Y:S01]  /*1d40*/  IMAD R122, R3, 0x3e, RZ ;  /* 0x0000003e037a7824 */ /* 0x000fe200078e02ff */
[----:B------:R-:W-:-:S02]  /*1d50*/  LEA R37, R6, R35, 0x2 ;  /* 0x0000002306257211 */ /* 0x000fc400078e10ff */
[----:B------:R-:W-:Y:S01]  /*1d60*/  LEA.HI.X.SX32 R99, R15, R0, 0x1, P0 ;  /* 0x000000000f637211 */ /* 0x000fe200000f0eff */
[----:B------:R1:W-:Y:S02]  /*1d70*/  STL.64 [R1+0x398], R100 ;  /* 0x0003986401007387 */ /* 0x0003e40000100a00 */
[C---:B------:R-:W-:Y:S01]  /*1d80*/  IMAD R39, R6.reuse, 0x4, R37 ;  /* 0x0000000406277824 */ /* 0x040fe200078e0225 */
[C---:B0-----:R-:W-:Y:S01]  /*1d90*/  LEA R96, P2, R17.reuse, R216, 0x1 ;  /* 0x000000d811607211 */ /* 0x041fe200078408ff */
[----:B------:R0:W-:Y:S03]  /*1da0*/  STL.64 [R1+0x390], R98 ;  /* 0x0003906201007387 */ /* 0x0001e60000100a00 */
[----:B------:R-:W-:Y:S02]  /*1db0*/  LEA R41, R6, R39, 0x2 ;  /* 0x0000002706297211 */ /* 0x000fe400078e10ff */
[----:B------:R-:W-:-:S03]  /*1dc0*/  LEA.HI.X.SX32 R97, R17, R0, 0x1, P2 ;  /* 0x0000000011617211 */ /* 0x000fc600010f0eff */
[C---:B------:R-:W-:Y:S01]  /*1dd0*/  IMAD R43, R6.reuse, 0x4, R41 ;  /* 0x00000004062b7824 */ /* 0x040fe200078e0229 */
[-C--:B-1----:R-:W-:Y:S01]  /*1de0*/  LEA R100, P0, R19, R216.reuse, 0x1 ;  /* 0x000000d813647211 */ /* 0x082fe200078008ff */
[----:B------:R1:W-:Y:S01]  /*1df0*/  STL.64 [R1+0x388], R96 ;  /* 0x0003886001007387 */ /* 0x0003e20000100a00 */
[----:B0-----:R-:W-:Y:S02]  /*1e00*/  LEA R98, P1, R21, R216, 0x1 ;  /* 0x000000d815627211 */ /* 0x001fe400078208ff */
[C---:B------:R-:W-:Y:S02]  /*1e10*/  LEA R45, R6.reuse, R43, 0x2 ;  /* 0x0000002b062d7211 */ /* 0x040fe400078e10ff */
[-C--:B------:R-:W-:Y:S02]  /*1e20*/  LEA.HI.X.SX32 R101, R19, R0.reuse, 0x1, P0 ;  /* 0x0000000013657211 */ /* 0x080fe400000f0eff */
[----:B------:R-:W-:Y:S01]  /*1e30*/  LEA.HI.X.SX32 R99, R21, R0, 0x1, P1 ;  /* 0x0000000015637211 */ /* 0x000fe200008f0eff */
[----:B------:R-:W-:-:S02]  /*1e40*/  IMAD R47, R6, 0x4, R45 ;  /* 0x00000004062f7824 */ /* 0x000fc400078e022d */
[----:B------:R0:W-:Y:S01]  /*1e50*/  STL.64 [R1+0x380], R100 ;  /* 0x0003806401007387 */ /* 0x0001e20000100a00 */
[C---:B-1----:R-:W-:Y:S02]  /*1e60*/  LEA R96, P2, R23.reuse, R216, 0x1 ;  /* 0x000000d817607211 */ /* 0x042fe400078408ff */
[C---:B------:R-:W-:Y:S01]  /*1e70*/  LEA R49, R6.reuse, R47, 0x2 ;  /* 0x0000002f06317211 */ /* 0x040fe200078e10ff */
[----:B------:R1:W-:Y:S01]  /*1e80*/  STL.64 [R1+0x378], R98 ;  /* 0x0003786201007387 */ /* 0x0003e20000100a00 */
[----:B------:R-:W-:Y:S02]  /*1e90*/  LEA.HI.X.SX32 R97, R23, R0, 0x1, P2 ;  /* 0x0000000017617211 */ /* 0x000fe400010f0eff */
[C---:B------:R-:W-:Y:S01]  /*1ea0*/  LEA R20, P2, R29.reuse, R216, 0x1 ;  /* 0x000000d81d147211 */ /* 0x040fe200078408ff */
[----:B------:R-:W-:Y:S02]  /*1eb0*/  IMAD R51, R6, 0x4, R49 ;  /* 0x0000000406337824 */ /* 0x000fe400078e0231 */
[----:B------:R2:W-:Y:S01]  /*1ec0*/  STL.64 [R1+0x370], R96 ;  /* 0x0003706001007387 */ /* 0x0005e20000100a00 */
[----:B------:R-:W-:-:S02]  /*1ed0*/  LEA.HI.X.SX32 R21, R29, R0, 0x1, P2 ;  /* 0x000000001d157211 */ /* 0x000fc400010f0eff */
[----:B0-----:R-:W-:Y:S02]  /*1ee0*/  CS2R R100, SRZ ;  /* 0x0000000000647805 */ /* 0x001fe4000001ff00 */
[C---:B------:R-:W-:Y:S02]  /*1ef0*/  LEA R53, R6.reuse, R51, 0x2 ;  /* 0x0000003306357211 */ /* 0x040fe400078e10ff */
[-C--:B------:R-:W-:Y:S01]  /*1f00*/  LEA R24, P2, R35, R216.reuse, 0x1 ;  /* 0x000000d823187211 */ /* 0x080fe200078408ff */
[----:B------:R-:W-:Y:S01]  /*1f10*/  STL.64 [R1+0x358], R20 ;  /* 0x0003581401007387 */ /* 0x000fe20000100a00 */
[----:B-1----:R-:W-:Y:S01]  /*1f20*/  LEA R98, P0, R25, R216, 0x1 ;  /* 0x000000d819627211 */ /* 0x002fe200078008ff */
[----:B------:R-:W-:-:S03]  /*1f30*/  IMAD R55, R6, 0x4, R53 ;  /* 0x0000000406377824 */ /* 0x000fc600078e0235 */
[----:B------:R-:W-:Y:S02]  /*1f40*/  LEA.HI.X.SX32 R99, R25, R0, 0x1, P0 ;  /* 0x0000000019637211 */ /* 0x000fe400000f0eff */
[C---:B------:R-:W-:Y:S02]  /*1f50*/  LEA R57, R6.reuse, R55, 0x2 ;  /* 0x0000003706397211 */ /* 0x040fe400078e10ff */
[----:B--2---:R-:W-:Y:S01]  /*1f60*/  LEA R96, P1, R27, R216, 0x1 ;  /* 0x000000d81b607211 */ /* 0x004fe200078208ff */
[----:B------:R0:W-:Y:S01]  /*1f70*/  STL.64 [R1+0x368], R98 ;  /* 0x0003686201007387 */ /* 0x0001e20000100a00 */
[-C--:B------:R-:W-:Y:S01]  /*1f80*/  LEA.HI.X.SX32 R25, R35, R0.reuse, 0x1, P2 ;  /* 0x0000000023197211 */ /* 0x080fe200010f0eff */
[----:B------:R-:W-:Y:S01]  /*1f90*/  IMAD R59, R6, 0x4, R57 ;  /* 0x00000004063b7824 */ /* 0x000fe200078e0239 */
[----:B------:R-:W-:Y:S02]  /*1fa0*/  LEA.HI.X.SX32 R97, R27, R0, 0x1, P1 ;  /* 0x000000001b617211 */ /* 0x000fe400008f0eff */
[----:B------:R-:W-:-:S02]  /*1fb0*/  LEA R26, P1, R33, R216, 0x1 ;  /* 0x000000d8211a7211 */ /* 0x000fc400078208ff */
[C---:B------:R-:W-:Y:S01]  /*1fc0*/  LEA R61, R6.reuse, R59, 0x2 ;  /* 0x0000003b063d7211 */ /* 0x040fe200078e10ff */
[----:B------:R1:W-:Y:S01]  /*1fd0*/  STL.64 [R1+0x360], R96 ;  /* 0x0003606001007387 */ /* 0x0003e20000100a00 */
[----:B------:R-:W-:Y:S02]  /*1fe0*/  LEA R28, P2, R41, R216, 0x1 ;  /* 0x000000d8291c7211 */ /* 0x000fe400078408ff */
[-C--:B------:R-:W-:Y:S01]  /*1ff0*/  LEA.HI.X.SX32 R27, R33, R0.reuse, 0x1, P1 ;  /* 0x00000000211b7211 */ /* 0x080fe200008f0eff */
[----:B------:R-:W-:Y:S01]  /*2000*/  IMAD R63, R6, 0x4, R61 ;  /* 0x00000004063f7824 */ /* 0x000fe200078e023d */
[----:B------:R-:W-:Y:S01]  /*2010*/  LEA.HI.X.SX32 R29, R41, R0, 0x1, P2 ;  /* 0x00000000291d7211 */ /* 0x000fe200010f0eff */
[----:B------:R-:W-:Y:S01]  /*2020*/  STL.64 [R1+0x340], R24 ;  /* 0x0003401801007387 */ /* 0x000fe20000100a00 */
[----:B------:R-:W-:Y:S02]  /*2030*/  LEA R30, P1, R39, R216, 0x1 ;  /* 0x000000d8271e7211 */ /* 0x000fe400078208ff */
[----:B0-----:R-:W-:-:S02]  /*2040*/  CS2R R98, SRZ ;  /* 0x0000000000627805 */ /* 0x001fc4000001ff00 */
[----:B------:R-:W-:Y:S02]  /*2050*/  LEA R65, R6, R63, 0x2 ;  /* 0x0000003f06417211 */ /* 0x000fe400078e10ff */
[----:B-1----:R-:W-:-:S03]  /*2060*/  LEA R96, P0, R31, R216, 0x1 ;  /* 0x000000d81f607211 */ /* 0x002fc600078008ff */
[C---:B------:R-:W-:Y:S01]  /*2070*/  IMAD R67, R6.reuse, 0x4, R65 ;  /* 0x0000000406437824 */ /* 0x040fe200078e0241 */
[----:B------:R-:W-:Y:S02]  /*2080*/  LEA.HI.X.SX32 R97, R31, R0, 0x1, P0 ;  /* 0x000000001f617211 */ /* 0x000fe400000f0eff */
[C---:B------:R-:W-:Y:S02]  /*2090*/  LEA R32, P0, R37.reuse, R216, 0x1 ;  /* 0x000000d825207211 */ /* 0x040fe400078008ff */
[C---:B------:R-:W-:Y:S01]  /*20a0*/  LEA R69, R6.reuse, R67, 0x2 ;  /* 0x0000004306457211 */ /* 0x040fe200078e10ff */
[----:B------:R0:W-:Y:S01]  /*20b0*/  STL.64 [R1+0x350], R96 ;  /* 0x0003506001007387 */ /* 0x0001e20000100a00 */
[----:B------:R-:W-:Y:S02]  /*20c0*/  LEA.HI.X.SX32 R33, R37, R0, 0x1, P0 ;  /* 0x0000000025217211 */ /* 0x000fe400000f0eff */
[----:B------:R-:W-:Y:S01]  /*20d0*/  LEA R36, P0, R43, R216, 0x1 ;  /* 0x000000d82b247211 */ /* 0x000fe200078008ff */
[----:B------:R-:W-:Y:S01]  /*20e0*/  IMAD R71, R6, 0x4, R69 ;  /* 0x0000000406477824 */ /* 0x000fe200078e0245 */
[----:B------:R-:W-:Y:S01]  /*20f0*/  STL.64 [R1+0x348], R26 ;  /* 0x0003481a01007387 */ /* 0x000fe20000100a00 */
[----:B------:R-:W-:-:S02]  /*2100*/  LEA.HI.X.SX32 R31, R39, R0, 0x1, P1 ;  /* 0x00000000271f7211 */ /* 0x000fc400008f0eff */
[----:B------:R-:W-:Y:S01]  /*2110*/  LEA.HI.X.SX32 R37, R43, R0, 0x1, P0 ;  /* 0x000000002b257211 */ /* 0x000fe200000f0eff */
[----:B------:R-:W-:Y:S01]  /*2120*/  STL.64 [R1+0x328], R28 ;  /* 0x0003281c01007387 */ /* 0x000fe20000100a00 */
[C---:B------:R-:W-:Y:S02]  /*2130*/  LEA R73, R6.reuse, R71, 0x2 ;  /* 0x0000004706497211 */ /* 0x040fe400078e10ff */
[-C--:B------:R-:W-:Y:S01]  /*2140*/  LEA R34, P1, R45, R216.reuse, 0x1 ;  /* 0x000000d82d227211 */ /* 0x080fe200078208ff */
[----:B------:R1:W-:Y:S01]  /*2150*/  STL.64 [R1+0x338], R32 ;  /* 0x0003382001007387 */ /* 0x0003e20000100a00 */
[----:B------:R-:W-:Y:S01]  /*2160*/  LEA R40, P0, R49, R216, 0x1 ;  /* 0x000000d831287211 */ /* 0x000fe200078008ff */
[----:B------:R-:W-:Y:S01]  /*2170*/  IMAD R75, R6, 0x4, R73 ;  /* 0x00000004064b7824 */ /* 0x000fe200078e0249 */
[-C--:B------:R-:W-:Y:S01]  /*2180*/  LEA.HI.X.SX32 R35, R45, R0.reuse, 0x1, P1 ;  /* 0x000000002d237211 */ /* 0x080fe200008f0eff */
[----:B------:R-:W-:Y:S01]  /*2190*/  STL.64 [R1+0x330], R30 ;  /* 0x0003301e01007387 */ /* 0x000fe20000100a00 */
[----:B------:R-:W-:-:S02]  /*21a0*/  LEA.HI.X.SX32 R41, R49, R0, 0x1, P0 ;  /* 0x0000000031297211 */ /* 0x000fc400000f0eff */
[----:B0-----:R-:W-:Y:S02]  /*21b0*/  CS2R R96, SRZ ;  /* 0x0000000000607805 */ /* 0x001fe4000001ff00 */
[C---:B------:R-:W-:Y:S02]  /*21c0*/  LEA R77, R6.reuse, R75, 0x2 ;  /* 0x0000004b064d7211 */ /* 0x040fe400078e10ff */
[-C--:B------:R-:W-:Y:S02]  /*21d0*/  LEA R38, P1, R51, R216.reuse, 0x1 ;  /* 0x000000d833267211 */ /* 0x080fe400078208ff */
[-C--:B------:R-:W-:Y:S01]  /*21e0*/  LEA R44, P0, R55, R216.reuse, 0x1 ;  /* 0x000000d8372c7211 */ /* 0x080fe200078008ff */
[----:B------:R-:W-:Y:S01]  /*21f0*/  IMAD R79, R6, 0x4, R77 ;  /* 0x00000004064f7824 */ /* 0x000fe200078e024d */
[----:B-1----:R-:W-:Y:S02]  /*2200*/  LEA R32, P2, R47, R216, 0x1 ;  /* 0x000000d82f207211 */ /* 0x002fe400078408ff */
[----:B------:R-:W-:-:S02]  /*2210*/  LEA.HI.X.SX32 R39, R51, R0, 0x1, P1 ;  /* 0x0000000033277211 */ /* 0x000fc400008f0eff */
[C---:B------:R-:W-:Y:S02]  /*2220*/  LEA R81, R6.reuse, R79, 0x2 ;  /* 0x0000004f06517211 */ /* 0x040fe400078e10ff */
[-C--:B------:R-:W-:Y:S02]  /*2230*/  LEA.HI.X.SX32 R33, R47, R0.reuse, 0x1, P2 ;  /* 0x000000002f217211 */ /* 0x080fe400010f0eff */
[----:B------:R-:W-:Y:S01]  /*2240*/  LEA.HI.X.SX32 R45, R55, R0, 0x1, P0 ;  /* 0x00000000372d7211 */ /* 0x000fe200000f0eff */
[C---:B------:R-:W-:Y:S01]  /*2250*/  IMAD R83, R6.reuse, 0x4, R81 ;  /* 0x0000000406537824 */ /* 0x040fe200078e0251 */
[-C--:B------:R-:W-:Y:S01]  /*2260*/  LEA R42, P1, R57, R216.reuse, 0x1 ;  /* 0x000000d8392a7211 */ /* 0x080fe200078208ff */
[----:B------:R-:W-:Y:S01]  /*2270*/  STL.64 [R1+0x310], R32 ;  /* 0x0003102001007387 */ /* 0x000fe20000100a00 */
[----:B------:R-:W-:Y:S02]  /*2280*/  LEA R48, P0, R61, R216, 0x1 ;  /* 0x000000d83d307211 */ /* 0x000fe400078008ff */
[----:B------:R-:W-:Y:S01]  /*2290*/  LEA R85, R6, R83, 0x2 ;  /* 0x0000005306557211 */ /* 0x000fe200078e10ff */
[----:B------:R0:W-:Y:S01]  /*22a0*/  STL.64 [R1+0x320], R36 ;  /* 0x0003202401007387 */ /* 0x0001e20000100a00 */
[----:B------:R-:W-:-:S02]  /*22b0*/  LEA.HI.X.SX32 R43, R57, R0, 0x1, P1 ;  /* 0x00000000392b7211 */ /* 0x000fc400008f0eff */
[----:B------:R-:W-:Y:S01]  /*22c0*/  LEA.HI.X.SX32 R49, R61, R0, 0x1, P0 ;  /* 0x000000003d317211 */ /* 0x000fe200000f0eff */
[C---:B------:R-:W-:Y:S01]  /*22d0*/  IMAD R87, R6.reuse, 0x4, R85 ;  /* 0x0000000406577824 */ /* 0x040fe200078e0255 */
[----:B------:R-:W-:Y:S01]  /*22e0*/  STL.64 [R1+0x318], R34 ;  /* 0x0003182201007387 */ /* 0x000fe20000100a00 */
[-C--:B------:R-:W-:Y:S02]  /*22f0*/  LEA R46, P1, R63, R216.reuse, 0x1 ;  /* 0x000000d83f2e7211 */ /* 0x080fe400078208ff */
[-C--:B------:R-:W-:Y:S02]  /*2300*/  LEA R52, P0, R67, R216.reuse, 0x1 ;  /* 0x000000d843347211 */ /* 0x080fe400078008ff */
[C---:B------:R-:W-:Y:S02]  /*2310*/  LEA R89, R6.reuse, R87, 0x2 ;  /* 0x0000005706597211 */ /* 0x040fe400078e10ff */
[----:B0-----:R-:W-:Y:S02]  /*2320*/  LEA R36, P2, R53, R216, 0x1 ;  /* 0x000000d835247211 */ /* 0x001fe400078408ff */
[-C--:B------:R-:W-:Y:S01]  /*2330*/  LEA.HI.X.SX32 R47, R63, R0.reuse, 0x1, P1 ;  /* 0x000000003f2f7211 */ /* 0x080fe200008f0eff */
[----:B------:R-:W-:Y:S01]  /*2340*/  IMAD R91, R6, 0x4, R89 ;  /* 0x00000004065b7824 */ /* 0x000fe200078e0259 */
[----:B------:R-:W-:-:S02]  /*2350*/  LEA.HI.X.SX32 R37, R53, R0, 0x1, P2 ;  /* 0x0000000035257211 */ /* 0x000fc400010f0eff */
[----:B------:R-:W-:Y:S01]  /*2360*/  LEA.HI.X.SX32 R53, R67, R0, 0x1, P0 ;  /* 0x0000000043357211 */ /* 0x000fe200000f0eff */
[C---:B------:R-:W-:Y:S01]  /*2370*/  IMAD R93, R6.reuse, 0x4, R91 ;  /* 0x00000004065d7824 */ /* 0x040fe200078e025b */
[-C--:B------:R-:W-:Y:S01]  /*2380*/  LEA R50, P1, R69, R216.reuse, 0x1 ;  /* 0x000000d845327211 */ /* 0x080fe200078208ff */
[----:B------:R-:W-:Y:S01]  /*2390*/  STL.64 [R1+0x2f8], R36 ;  /* 0x0002f82401007387 */ /* 0x000fe20000100a00 */
[----:B------:R-:W-:Y:S02]  /*23a0*/  LEA R56, P0, R73, R216, 0x1 ;  /* 0x000000d849387211 */ /* 0x000fe400078008ff */
[C---:B------:R-:W-:Y:S01]  /*23b0*/  LEA R5, R6.reuse, R93, 0x2 ;  /* 0x0000005d06057211 */ /* 0x040fe200078e10ff */
[----:B------:R0:W-:Y:S01]  /*23c0*/  STL.64 [R1+0x308], R40 ;  /* 0x0003082801007387 */ /* 0x0001e20000100a00 */
[-C--:B------:R-:W-:Y:S02]  /*23d0*/  LEA.HI.X.SX32 R51, R69, R0.reuse, 0x1, P1 ;  /* 0x0000000045337211 */ /* 0x080fe400008f0eff */
[----:B------:R-:W-:Y:S01]  /*23e0*/  LEA R7, R6, R5, 0x2 ;  /* 0x0000000506077211 */ /* 0x000fe200078e10ff */
[----:B------:R-:W-:Y:S01]  /*23f0*/  STL.64 [R1+0x300], R38 ;  /* 0x0003002601007387 */ /* 0x000fe20000100a00 */
[----:B------:R-:W-:-:S02]  /*2400*/  LEA.HI.X.SX32 R57, R73, R0, 0x1, P0 ;  /* 0x0000000049397211 */ /* 0x000fc400000f0eff */
[----:B------:R-:W-:Y:S02]  /*2410*/  CS2R R72, SRZ ;  /* 0x0000000000487805 */ /* 0x000fe4000001ff00 */
[-C--:B------:R-:W-:Y:S01]  /*2420*/  LEA R54, P1, R75, R216.reuse, 0x1 ;  /* 0x000000d84b367211 */ /* 0x080fe200078208ff */
[C---:B------:R-:W-:Y:S01]  /*2430*/  IMAD R9, R6.reuse, 0x4, R7 ;  /* 0x0000000406097824 */ /* 0x040fe200078e0207 */
[----:B------:R-:W-:Y:S02]  /*2440*/  LEA R60, P0, R79, R216, 0x1 ;  /* 0x000000d84f3c7211 */ /* 0x000fe400078008ff */
[----:B------:R-:W-:Y:S02]  /*2450*/  LEA.HI.X.SX32 R55, R75, R0, 0x1, P1 ;  /* 0x000000004b377211 */ /* 0x000fe400008f0eff */
[----:B------:R-:W-:Y:S02]  /*2460*/  CS2R R74, SRZ ;  /* 0x00000000004a7805 */ /* 0x000fe4000001ff00 */
[----:B------:R-:W-:-:S02]  /*2470*/  LEA R95, R6, R9, 0x2 ;  /* 0x00000009065f7211 */ /* 0x000fc400078e10ff */
[----:B0-----:R-:W-:Y:S02]  /*2480*/  LEA R40, P2, R59, R216, 0x1 ;  /* 0x000000d83b287211 */ /* 0x001fe400078408ff */
[-C--:B------:R-:W-:Y:S01]  /*2490*/  LEA.HI.X.SX32 R61, R79, R0.reuse, 0x1, P0 ;  /* 0x000000004f3d7211 */ /* 0x080fe200000f0eff */
[C---:B------:R-:W-:Y:S01]  /*24a0*/  IMAD R11, R6.reuse, 0x4, R95 ;  /* 0x00000004060b7824 */ /* 0x040fe200078e025f */
[----:B------:R-:W-:Y:S02]  /*24b0*/  LEA.HI.X.SX32 R41, R59, R0, 0x1, P2 ;  /* 0x000000003b297211 */ /* 0x000fe400010f0eff */
[----:B------:R-:W-:Y:S02]  /*24c0*/  CS2R R78, SRZ ;  /* 0x00000000004e7805 */ /* 0x000fe4000001ff00 */
[C---:B------:R-:W-:Y:S02]  /*24d0*/  LEA R58, P1, R81.reuse, R216, 0x1 ;  /* 0x000000d8513a7211 */ /* 0x040fe400078208ff */
[----:B------:R-:W-:Y:S01]  /*24e0*/  LEA R13, R6, R11, 0x2 ;  /* 0x0000000b060d7211 */ /* 0x000fe200078e10ff */
[----:B------:R-:W-:Y:S01]  /*24f0*/  STL.64 [R1+0x2e0], R40 ;  /* 0x0002e02801007387 */ /* 0x000fe20000100a00 */
[----:B------:R-:W-:-:S02]  /*2500*/  LEA.HI.X.SX32 R59, R81, R0, 0x1, P1 ;  /* 0x00000000513b7211 */ /* 0x000fc400008f0eff */
[----:B------:R-:W-:Y:S02]  /*2510*/  CS2R R80, SRZ ;  /* 0x0000000000507805 */ /* 0x000fe4000001ff00 */
[-C--:B------:R-:W-:Y:S01]  /*2520*/  LEA R64, P0, R85, R216.reuse, 0x1 ;  /* 0x000000d855407211 */ /* 0x080fe200078008ff */
[----:B------:R-:W-:Y:S01]  /*2530*/  IMAD R15, R6, 0x4, R13 ;  /* 0x00000004060f7824 */ /* 0x000fe200078e020d */
[----:B------:R0:W-:Y:S01]  /*2540*/  STL.64 [R1+0x2f0], R44 ;  /* 0x0002f02c01007387 */ /* 0x0001e20000100a00 */
[----:B------:R-:W-:-:S03]  /*2550*/  LEA R62, P1, R87, R216, 0x1 ;  /* 0x000000d8573e7211 */ /* 0x000fc600078208ff */
[C---:B------:R-:W-:Y:S01]  /*2560*/  LEA R17, R6.reuse, R15, 0x2 ;  /* 0x0000000f06117211 */ /* 0x040fe200078e10ff */
[----:B------:R-:W-:Y:S01]  /*2570*/  STL.64 [R1+0x2e8], R42 ;  /* 0x0002e82a01007387 */ /* 0x000fe20000100a00 */
[----:B------:R-:W-:Y:S02]  /*2580*/  LEA.HI.X.SX32 R63, R87, R0, 0x1, P1 ;  /* 0x00000000573f7211 */ /* 0x000fe400008f0eff */
[----:B------:R-:W-:Y:S02]  /*2590*/  CS2R R86, SRZ ;  /* 0x0000000000567805 */ /* 0x000fe4000001ff00 */
[-C--:B------:R-:W-:Y:S01]  /*25a0*/  LEA R66, P1, R93, R216.reuse, 0x1 ;  /* 0x000000d85d427211 */ /* 0x080fe200078208ff */
[----:B------:R-:W-:Y:S01]  /*25b0*/  IMAD R19, R6, 0x4, R17 ;  /* 0x0000000406137824 */ /* 0x000fe200078e0211 */
[----:B0-----:R-:W-:-:S04]  /*25c0*/  LEA R44, P2, R65, R216, 0x1 ;  /* 0x000000d8412c7211 */ /* 0x001fc800078408ff */
[C---:B------:R-:W-:Y:S02]  /*25d0*/  LEA R21, R6.reuse, R19, 0x2 ;  /* 0x0000001306157211 */ /* 0x040fe400078e10ff */
[-C--:B------:R-:W-:Y:S02]  /*25e0*/  LEA.HI.X.SX32 R45, R65, R0.reuse, 0x1, P2 ;  /* 0x00000000412d7211 */ /* 0x080fe400010f0eff */
[----:B------:R-:W-:Y:S01]  /*25f0*/  LEA.HI.X.SX32 R65, R85, R0, 0x1, P0 ;  /* 0x0000000055417211 */ /* 0x000fe200000f0eff */
[----:B------:R-:W-:Y:S01]  /*2600*/  IMAD R23, R6, 0x4, R21 ;  /* 0x0000000406177824 */ /* 0x000fe200078e0215 */
[----:B------:R-:W-:Y:S01]  /*2610*/  LEA R68, P0, R91, R216, 0x1 ;  /* 0x000000d85b447211 */ /* 0x000fe200078008ff */
[----:B------:R-:W-:Y:S01]  /*2620*/  STL.64 [R1+0x2c8], R44 ;  /* 0x0002c82c01007387 */ /* 0x000fe20000100a00 */
[----:B------:R-:W-:Y:S02]  /*2630*/  LEA.HI.X.SX32 R67, R93, R0, 0x1, P1 ;  /* 0x000000005d437211 */ /* 0x000fe400008f0eff */
[----:B------:R-:W-:-:S02]  /*2640*/  CS2R R92, SRZ ;  /* 0x00000000005c7805 */ /* 0x000fc4000001ff00 */
[C---:B------:R-:W-:Y:S01]  /*2650*/  LEA R25, R6.reuse, R23, 0x2 ;  /* 0x0000001706197211 */ /* 0x040fe200078e10ff */
[----:B------:R0:W-:Y:S01]  /*2660*/  STL.64 [R1+0x2d8], R48 ;  /* 0x0002d83001007387 */ /* 0x0001e20000100a00 */
[----:B------:R-:W-:Y:S02]  /*2670*/  LEA.HI.X.SX32 R69, R91, R0, 0x1, P0 ;  /* 0x000000005b457211 */ /* 0x000fe400000f0eff */
[----:B------:R-:W-:Y:S02]  /*2680*/  CS2R R84, SRZ ;  /* 0x0000000000547805 */ /* 0x000fe4000001ff00 */
[----:B------:R-:W-:Y:S01]  /*2690*/  LEA R70, P0, R7, R216, 0x1 ;  /* 0x000000d807467211 */ /* 0x000fe200078008ff */
[----:B------:R-:W-:Y:S01]  /*26a0*/  IMAD R27, R6, 0x4, R25 ;  /* 0x00000004061b7824 */ /* 0x000fe200078e0219 */
[----:B------:R-:W-:Y:S01]  /*26b0*/  STL.64 [R1+0x2d0], R46 ;  /* 0x0002d02e01007387 */ /* 0x000fe20000100a00 */
[----:B------:R-:W-:-:S03]  /*26c0*/  CS2R R90, SRZ ;  /* 0x00000000005a7805 */ /* 0x000fc6000001ff00 */
[----:B------:R-:W-:Y:S02]  /*26d0*/  LEA R29, R6, R27, 0x2 ;  /* 0x0000001b061d7211 */ /* 0x000fe400078e10ff */
[----:B0-----:R-:W-:-:S03]  /*26e0*/  LEA R48, P2, R71, R216, 0x1 ;  /* 0x000000d847307211 */ /* 0x001fc600078408ff */
[C---:B------:R-:W-:Y:S01]  /*26f0*/  IMAD R31, R6.reuse, 0x4, R29 ;  /* 0x00000004061f7824 */ /* 0x040fe200078e021d */
[-C--:B------:R-:W-:Y:S02]  /*2700*/  LEA.HI.X.SX32 R49, R71, R0.reuse, 0x1, P2 ;  /* 0x0000000047317211 */ /* 0x080fe400010f0eff */
[----:B------:R-:W-:Y:S02]  /*2710*/  LEA.HI.X.SX32 R71, R7, R0, 0x1, P0 ;  /* 0x0000000007477211 */ /* 0x000fe400000f0eff */
[C---:B------:R-:W-:Y:S01]  /*2720*/  LEA R33, R6.reuse, R31, 0x2 ;  /* 0x0000001f06217211 */ /* 0x040fe200078e10ff */
[----:B------:R-:W-:Y:S04]  /*2730*/  STL.64 [R1+0x2b0], R48 ;  /* 0x0002b03001007387 */ /* 0x000fe80000100a00 */
[C---:B------:R-:W-:Y:S01]  /*2740*/  IMAD R35, R6.reuse, 0x4, R33 ;  /* 0x0000000406237824 */ /* 0x040fe200078e0221 */
[----:B------:R0:W-:Y:S04]  /*2750*/  STL.64 [R1+0x2c0], R52 ;  /* 0x0002c03401007387 */ /* 0x0001e80000100a00 */
[C---:B------:R-:W-:Y:S01]  /*2760*/  LEA R37, R6.reuse, R35, 0x2 ;  /* 0x0000002306257211 */ /* 0x040fe200078e10ff */
[----:B------:R-:W-:Y:S04]  /*2770*/  STL.64 [R1+0x2b8], R50 ;  /* 0x0002b83201007387 */ /* 0x000fe80000100a00 */
[----:B------:R-:W-:Y:S01]  /*2780*/  IMAD R39, R6, 0x4, R37 ;  /* 0x0000000406277824 */ /* 0x000fe200078e0225 */
[----:B0-----:R-:W-:-:S04]  /*2790*/  LEA R52, P2, R77, R216, 0x1 ;  /* 0x000000d84d347211 */ /* 0x001fc800078408ff */
[C---:B------:R-:W-:Y:S02]  /*27a0*/  LEA R41, R6.reuse, R39, 0x2 ;  /* 0x0000002706297211 */ /* 0x040fe400078e10ff */
[----:B------:R-:W-:Y:S02]  /*27b0*/  LEA.HI.X.SX32 R53, R77, R0, 0x1, P2 ;  /* 0x000000004d357211 */ /* 0x000fe400010f0eff */
[----:B------:R-:W-:Y:S01]  /*27c0*/  CS2R R76, SRZ ;  /* 0x00000000004c7805 */ /* 0x000fe2000001ff00 */
[C---:B------:R-:W-:Y:S02]  /*27d0*/  IMAD R43, R6.reuse, 0x4, R41 ;  /* 0x00000004062b7824 */ /* 0x040fe400078e0229 */
[----:B------:R-:W-:Y:S03]  /*27e0*/  STL.64 [R1+0x298], R52 ;  /* 0x0002983401007387 */ /* 0x000fe60000100a00 */
[C---:B------:R-:W-:Y:S01]  /*27f0*/  LEA R45, R6.reuse, R43, 0x2 ;  /* 0x0000002b062d7211 */ /* 0x040fe200078e10ff */
[----:B------:R0:W-:Y:S04]  /*2800*/  STL.64 [R1+0x2a8], R56 ;  /* 0x0002a83801007387 */ /* 0x0001e80000100a00 */
[C---:B------:R-:W-:Y:S01]  /*2810*/  IMAD R47, R6.reuse, 0x4, R45 ;  /* 0x00000004062f7824 */ /* 0x040fe200078e022d */
[----:B------:R1:W-:Y:S04]  /*2820*/  STL.64 [R1+0x2a0], R54 ;  /* 0x0002a03601007387 */ /* 0x0003e80000100a00 */
[----:B------:R-:W-:-:S02]  /*2830*/  LEA R49, R6, R47, 0x2 ;  /* 0x0000002f06317211 */ /* 0x000fc400078e10ff */
[----:B0-----:R-:W-:-:S03]  /*2840*/  LEA R56, P2, R83, R216, 0x1 ;  /* 0x000000d853387211 */ /* 0x001fc600078408ff */
[C---:B------:R-:W-:Y:S01]  /*2850*/  IMAD R51, R6.reuse, 0x4, R49 ;  /* 0x0000000406337824 */ /* 0x040fe200078e0231 */
[----:B------:R-:W-:Y:S02]  /*2860*/  LEA.HI.X.SX32 R57, R83, R0, 0x1, P2 ;  /* 0x0000000053397211 */ /* 0x000fe400010f0eff */
[----:B------:R-:W-:Y:S02]  /*2870*/  CS2R R82, SRZ ;  /* 0x0000000000527805 */ /* 0x000fe4000001ff00 */
[C---:B------:R-:W-:Y:S01]  /*2880*/  LEA R53, R6.reuse, R51, 0x2 ;  /* 0x0000003306357211 */ /* 0x040fe200078e10ff */
[----:B------:R0:W-:Y:S04]  /*2890*/  STL.64 [R1+0x280], R56 ;  /* 0x0002803801007387 */ /* 0x0001e80000100a00 */
[C---:B-1----:R-:W-:Y:S01]  /*28a0*/  IMAD R55, R6.reuse, 0x4, R53 ;  /* 0x0000000406377824 */ /* 0x042fe200078e0235 */
[----:B------:R1:W-:Y:S04]  /*28b0*/  STL.64 [R1+0x290], R60 ;  /* 0x0002903c01007387 */ /* 0x0003e80000100a00 */
[----:B------:R2:W-:Y:S01]  /*28c0*/  STL.64 [R1+0x288], R58 ;  /* 0x0002883a01007387 */ /* 0x0005e20000100a00 */
[----:B0-----:R-:W-:-:S02]  /*28d0*/  LEA R57, R6, R55, 0x2 ;  /* 0x0000003706397211 */ /* 0x001fc400078e10ff */
[----:B-1----:R-:W-:-:S04]  /*28e0*/  LEA R60, P2, R89, R216, 0x1 ;  /* 0x000000d8593c7211 */ /* 0x002fc800078408ff */
[----:B------:R-:W-:Y:S01]  /*28f0*/  LEA.HI.X.SX32 R61, R89, R0, 0x1, P2 ;  /* 0x00000000593d7211 */ /* 0x000fe200010f0eff */
[----:B--2---:R-:W-:Y:S01]  /*2900*/  IMAD R59, R6, 0x4, R57 ;  /* 0x00000004063b7824 */ /* 0x004fe200078e0239 */
[----:B------:R-:W-:-:S03]  /*2910*/  CS2R R88, SRZ ;  /* 0x0000000000587805 */ /* 0x000fc6000001ff00 */
[----:B------:R0:W-:Y:S04]  /*2920*/  STL.64 [R1+0x268], R60 ;  /* 0x0002683c01007387 */ /* 0x0001e80000100a00 */
[----:B------:R1:W-:Y:S04]  /*2930*/  STL.64 [R1+0x278], R64 ;  /* 0x0002784001007387 */ /* 0x0003e80000100a00 */
[----:B------:R2:W-:Y:S01]  /*2940*/  STL.64 [R1+0x270], R62 ;  /* 0x0002703e01007387 */ /* 0x0005e20000100a00 */
[----:B0-----:R-:W-:-:S03]  /*2950*/  LEA R61, R6, R59, 0x2 ;  /* 0x0000003b063d7211 */ /* 0x001fc600078e10ff */
[----:B------:R0:W-:Y:S01]  /*2960*/  STL.64 [R1+0x260], R68 ;  /* 0x0002604401007387 */ /* 0x0001e20000100a00 */
[----:B-1----:R-:W-:-:S03]  /*2970*/  LEA R64, P2, R5, R216, 0x1 ;  /* 0x000000d805407211 */ /* 0x002fc600078408ff */
[----:B------:R1:W-:Y:S01]  /*2980*/  STL.64 [R1+0x258], R66 ;  /* 0x0002584201007387 */ /* 0x0003e20000100a00 */
[----:B--2---:R-:W-:Y:S01]  /*2990*/  IMAD R63, R6, 0x4, R61 ;  /* 0x00000004063f7824 */ /* 0x004fe200078e023d */
[----:B------:R-:W-:Y:S02]  /*29a0*/  LEA.HI.X.SX32 R65, R5, R0, 0x1, P2 ;  /* 0x0000000005417211 */ /* 0x000fe400010f0eff */
[----:B0-----:R-:W-:-:S03]  /*29b0*/  LEA R68, P1, R9, R216, 0x1 ;  /* 0x000000d809447211 */ /* 0x001fc600078208ff */
[----:B------:R0:W-:Y:S01]  /*29c0*/  STL.64 [R1+0x250], R64 ;  /* 0x0002504001007387 */ /* 0x0001e20000100a00 */
[C---:B------:R-:W-:Y:S02]  /*29d0*/  LEA R5, R6.reuse, R63, 0x2 ;  /* 0x0000003f06057211 */ /* 0x040fe400078e10ff */
[----:B-1----:R-:W-:Y:S01]  /*29e0*/  LEA R66, P2, R95, R216, 0x1 ;  /* 0x000000d85f427211 */ /* 0x002fe200078408ff */
[----:B------:R1:W-:Y:S01]  /*29f0*/  STL.64 [R1+0x248], R70 ;  /* 0x0002484601007387 */ /* 0x0003e20000100a00 */
[-C--:B------:R-:W-:Y:S02]  /*2a00*/  LEA.HI.X.SX32 R69, R9, R0.reuse, 0x1, P1 ;  /* 0x0000000009457211 */ /* 0x080fe400008f0eff */
[----:B------:R-:W-:Y:S02]  /*2a10*/  LEA.HI.X.SX32 R67, R95, R0, 0x1, P2 ;  /* 0x000000005f437211 */ /* 0x000fe400010f0eff */
[----:B------:R-:W-:Y:S01]  /*2a20*/  CS2R R94, SRZ ;  /* 0x00000000005e7805 */ /* 0x000fe2000001ff00 */
[----:B------:R2:W-:Y:S01]  /*2a30*/  STL.64 [R1+0x240], R68 ;  /* 0x0002404401007387 */ /* 0x0005e20000100a00 */
[----:B0-----:R-:W-:-:S03]  /*2a40*/  IMAD R65, R6, 0x4, R5 ;  /* 0x0000000406417824 */ /* 0x001fc600078e0205 */
[----:B------:R0:W-:Y:S01]  /*2a50*/  STL.64 [R1+0x238], R66 ;  /* 0x0002384201007387 */ /* 0x0001e20000100a00 */
[C---:B-1----:R-:W-:Y:S02]  /*2a60*/  LEA R70, P0, R11.reuse, R216, 0x1 ;  /* 0x000000d80b467211 */ /* 0x042fe400078008ff */
[C---:B------:R-:W-:Y:S02]  /*2a70*/  LEA R7, R6.reuse, R65, 0x2 ;  /* 0x0000004106077211 */ /* 0x040fe400078e10ff */
[----:B------:R-:W-:Y:S02]  /*2a80*/  LEA.HI.X.SX32 R71, R11, R0, 0x1, P0 ;  /* 0x000000000b477211 */ /* 0x000fe400000f0eff */
[-C--:B--2---:R-:W-:Y:S01]  /*2a90*/  LEA R68, P1, R13, R216.reuse, 0x1 ;  /* 0x000000d80d447211 */ /* 0x084fe200078208ff */
[----:B------:R-:W-:Y:S02]  /*2aa0*/  IMAD R9, R6, 0x4, R7 ;  /* 0x0000000406097824 */ /* 0x000fe400078e0207 */
[----:B------:R1:W-:Y:S01]  /*2ab0*/  STL.64 [R1+0x230], R70 ;  /* 0x0002304601007387 */ /* 0x0003e20000100a00 */
[----:B0-----:R-:W-:-:S02]  /*2ac0*/  LEA R66, P2, R15, R216, 0x1 ;  /* 0x000000d80f427211 */ /* 0x001fc400078408ff */
[-C--:B------:R-:W-:Y:S02]  /*2ad0*/  LEA.HI.X.SX32 R69, R13, R0.reuse, 0x1, P1 ;  /* 0x000000000d457211 */ /* 0x080fe400008f0eff */
[----:B------:R-:W-:Y:S02]  /*2ae0*/  LEA.HI.X.SX32 R67, R15, R0, 0x1, P2 ;  /* 0x000000000f437211 */ /* 0x000fe400010f0eff */
[----:B------:R-:W-:Y:S01]  /*2af0*/  LEA R11, R6, R9, 0x2 ;  /* 0x00000009060b7211 */ /* 0x000fe200078e10ff */
[----:B------:R0:W-:Y:S01]  /*2b00*/  STL.64 [R1+0x228], R68 ;  /* 0x0002284401007387 */ /* 0x0001e20000100a00 */
[----:B-1----:R-:W-:-:S03]  /*2b10*/  LEA R70, P0, R17, R216, 0x1 ;  /* 0x000000d811467211 */ /* 0x002fc600078008ff */
[----:B------:R1:W-:Y:S01]  /*2b20*/  STL.64 [R1+0x220], R66 ;  /* 0x0002204201007387 */ /* 0x0003e20000100a00 */
[----:B------:R-:W-:Y:S01]  /*2b30*/  IMAD R13, R6, 0x4, R11 ;  /* 0x00000004060d7824 */ /* 0x000fe200078e020b */
[----:B------:R-:W-:-:S04]  /*2b40*/  LEA.HI.X.SX32 R71, R17, R0, 0x1, P0 ;  /* 0x0000000011477211 */ /* 0x000fc800000f0eff */
[C---:B------:R-:W-:Y:S02]  /*2b50*/  LEA R15, R6.reuse, R13, 0x2 ;  /* 0x0000000d060f7211 */ /* 0x040fe400078e10ff */
[-C--:B0-----:R-:W-:Y:S01]  /*2b60*/  LEA R68, P1, R19, R216.reuse, 0x1 ;  /* 0x000000d813447211 */ /* 0x081fe200078208ff */
[----:B------:R0:W-:Y:S02]  /*2b70*/  STL.64 [R1+0x218], R70 ;  /* 0x0002184601007387 */ /* 0x0001e40000100a00 */
[----:B------:R-:W-:Y:S01]  /*2b80*/  IMAD R17, R6, 0x4, R15 ;  /* 0x0000000406117824 */ /* 0x000fe200078e020f */
[----:B-1----:R-:W-:Y:S02]  /*2b90*/  LEA R66, P2, R21, R216, 0x1 ;  /* 0x000000d815427211 */ /* 0x002fe400078408ff */
[-C--:B------:R-:W-:Y:S02]  /*2ba0*/  LEA.HI.X.SX32 R69, R19, R0.reuse, 0x1, P1 ;  /* 0x0000000013457211 */ /* 0x080fe400008f0eff */
[----:B------:R-:W-:-:S02]  /*2bb0*/  LEA.HI.X.SX32 R67, R21, R0, 0x1, P2 ;  /* 0x0000000015437211 */ /* 0x000fc400010f0eff */
[C---:B------:R-:W-:Y:S01]  /*2bc0*/  LEA R18, P2, R27.reuse, R216, 0x1 ;  /* 0x000000d81b127211 */ /* 0x040fe200078408ff */
[----:B------:R1:W-:Y:S01]  /*2bd0*/  STL.64 [R1+0x210], R68 ;  /* 0x0002104401007387 */ /* 0x0003e20000100a00 */
[----:B0-----:R-:W-:Y:S02]  /*2be0*/  CS2R R70, SRZ ;  /* 0x0000000000467805 */ /* 0x001fe4000001ff00 */
[----:B------:R-:W-:Y:S01]  /*2bf0*/  LEA.HI.X.SX32 R19, R27, R0, 0x1, P2 ;  /* 0x000000001b137211 */ /* 0x000fe200010f0eff */
[----:B------:R0:W-:Y:S01]  /*2c00*/  STL.64 [R1+0x208], R66 ;  /* 0x0002084201007387 */ /* 0x0001e20000100a00 */
[----:B------:R-:W-:-:S03]  /*2c10*/  LEA R22, P2, R33, R216, 0x1 ;  /* 0x000000d821167211 */ /* 0x000fc600078408ff */
[----:B------:R2:W-:Y:S01]  /*2c20*/  STL.64 [R1+0x1f0], R18 ;  /* 0x0001f01201007387 */ /* 0x0005e20000100a00 */
[-C--:B-1----:R-:W-:Y:S02]  /*2c30*/  LEA R68, P0, R23, R216.reuse, 0x1 ;  /* 0x000000d817447211 */ /* 0x082fe400078008ff */
[----:B0-----:R-:W-:Y:S02]  /*2c40*/  LEA R66, P1, R25, R216, 0x1 ;  /* 0x000000d819427211 */ /* 0x001fe400078208ff */
[-C--:B------:R-:W-:Y:S02]  /*2c50*/  LEA.HI.X.SX32 R69, R23, R0.reuse, 0x1, P0 ;  /* 0x0000000017457211 */ /* 0x080fe400000f0eff */
[----:B------:R-:W-:Y:S02]  /*2c60*/  LEA.HI.X.SX32 R67, R25, R0, 0x1, P1 ;  /* 0x0000000019437211 */ /* 0x000fe400008f0eff */
[----:B--2---:R-:W-:Y:S01]  /*2c70*/  LEA R19, R6, R17, 0x2 ;  /* 0x0000001106137211 */ /* 0x004fe200078e10ff */
[----:B------:R0:W-:Y:S01]  /*2c80*/  STL.64 [R1+0x200], R68 ;  /* 0x0002004401007387 */ /* 0x0001e20000100a00 */
[----:B------:R-:W-:-:S02]  /*2c90*/  LEA R24, P1, R31, R216, 0x1 ;  /* 0x000000d81f187211 */ /* 0x000fc400078208ff */
[----:B------:R-:W-:Y:S01]  /*2ca0*/  LEA.HI.X.SX32 R23, R33, R0, 0x1, P2 ;  /* 0x0000000021177211 */ /* 0x000fe200010f0eff */
[----:B------:R1:W-:Y:S01]  /*2cb0*/  STL.64 [R1+0x1f8], R66 ;  /* 0x0001f84201007387 */ /* 0x0003e20000100a00 */
[----:B------:R-:W-:Y:S01]  /*2cc0*/  LEA R26, P2, R39, R216, 0x1 ;  /* 0x000000d8271a7211 */ /* 0x000fe200078408ff */
[----:B------:R-:W-:Y:S01]  /*2cd0*/  IMAD R21, R6, 0x4, R19 ;  /* 0x0000000406157824 */ /* 0x000fe200078e0213 */
[-C--:B------:R-:W-:Y:S01]  /*2ce0*/  LEA.HI.X.SX32 R25, R31, R0.reuse, 0x1, P1 ;  /* 0x000000001f197211 */ /* 0x080fe200008f0eff */
[----:B------:R2:W-:Y:S01]  /*2cf0*/  STL.64 [R1+0x1d8], R22 ;  /* 0x0001d81601007387 */ /* 0x0005e20000100a00 */
[----:B------:R-:W-:Y:S02]  /*2d00*/  LEA.HI.X.SX32 R27, R39, R0, 0x1, P2 ;  /* 0x00000000271b7211 */ /* 0x000fe400010f0eff */
[----:B------:R-:W-:Y:S02]  /*2d10*/  LEA R28, P1, R37, R216, 0x1 ;  /* 0x000000d8251c7211 */ /* 0x000fe400078208ff */
[----:B0-----:R-:W-:-:S02]  /*2d20*/  CS2R R68, SRZ ;  /* 0x0000000000447805 */ /* 0x001fc4000001ff00 */
[----:B-1----:R-:W-:-:S04]  /*2d30*/  LEA R66, P0, R29, R216, 0x1 ;  /* 0x000000d81d427211 */ /* 0x002fc800078008ff */
[----:B------:R-:W-:Y:S02]  /*2d40*/  LEA.HI.X.SX32 R67, R29, R0, 0x1, P0 ;  /* 0x000000001d437211 */ /* 0x000fe400000f0eff */
[C---:B------:R-:W-:Y:S02]  /*2d50*/  LEA R30, P0, R35.reuse, R216, 0x1 ;  /* 0x000000d8231e7211 */ /* 0x040fe400078008ff */
[----:B--2---:R-:W-:Y:S01]  /*2d60*/  LEA R23, R6, R21, 0x2 ;  /* 0x0000001506177211 */ /* 0x004fe200078e10ff */
[----:B------:R0:W-:Y:S01]  /*2d70*/  STL.64 [R1+0x1e8], R66 ;  /* 0x0001e84201007387 */ /* 0x0001e20000100a00 */
[----:B------:R-:W-:Y:S02]  /*2d80*/  LEA.HI.X.SX32 R31, R35, R0, 0x1, P0 ;  /* 0x00000000231f7211 */ /* 0x000fe400000f0eff */
[----:B------:R-:W-:Y:S01]  /*2d90*/  LEA R34, P0, R41, R216, 0x1 ;  /* 0x000000d829227211 */ /* 0x000fe200078008ff */
[----:B------:R1:W-:Y:S01]  /*2da0*/  STL.64 [R1+0x1e0], R24 ;  /* 0x0001e01801007387 */ /* 0x0003e20000100a00 */
[----:B------:R-:W-:-:S02]  /*2db0*/  LEA.HI.X.SX32 R29, R37, R0, 0x1, P1 ;  /* 0x00000000251d7211 */ /* 0x000fc400008f0eff */
[----:B------:R-:W-:Y:S01]  /*2dc0*/  LEA.HI.X.SX32 R35, R41, R0, 0x1, P0 ;  /* 0x0000000029237211 */ /* 0x000fe200000f0eff */
[----:B------:R2:W-:Y:S01]  /*2dd0*/  STL.64 [R1+0x1c0], R26 ;  /* 0x0001c01a01007387 */ /* 0x0005e20000100a00 */
[-C--:B------:R-:W-:Y:S02]  /*2de0*/  LEA R32, P1, R43, R216.reuse, 0x1 ;  /* 0x000000d82b207211 */ /* 0x080fe400078208ff */
[----:B------:R-:W-:Y:S01]  /*2df0*/  LEA R38, P0, R47, R216, 0x1 ;  /* 0x000000d82f267211 */ /* 0x000fe200078008ff */
[----:B------:R3:W-:Y:S01]  /*2e00*/  STL.64 [R1+0x1d0], R30 ;  /* 0x0001d01e01007387 */ /* 0x0007e20000100a00 */
[-C--:B------:R-:W-:Y:S02]  /*2e10*/  LEA.HI.X.SX32 R33, R43, R0.reuse, 0x1, P1 ;  /* 0x000000002b217211 */ /* 0x080fe400008f0eff */
[----:B0-----:R-:W-:Y:S02]  /*2e20*/  CS2R R66, SRZ ;  /* 0x0000000000427805 */ /* 0x001fe4000001ff00 */
[----:B------:R-:W-:Y:S01]  /*2e30*/  LEA.HI.X.SX32 R39, R47, R0, 0x1, P0 ;  /* 0x000000002f277211 */ /* 0x000fe200000f0eff */
[----:B-1----:R-:W-:Y:S01]  /*2e40*/  IMAD R25, R6, 0x4, R23 ;  /* 0x0000000406197824 */ /* 0x002fe200078e0217 */
[----:B------:R0:W-:Y:S01]  /*2e50*/  STL.64 [R1+0x1c8], R28 ;  /* 0x0001c81c01007387 */ /* 0x0001e20000100a00 */
[----:B------:R-:W-:-:S02]  /*2e60*/  LEA R36, P1, R49, R216, 0x1 ;  /* 0x000000d831247211 */ /* 0x000fc400078208ff */
[-C--:B------:R-:W-:Y:S01]  /*2e70*/  LEA R42, P0, R53, R216.reuse, 0x1 ;  /* 0x000000d8352a7211 */ /* 0x080fe200078008ff */
[----:B--2---:R-:W-:Y:S01]  /*2e80*/  IMAD R26, R3, 0x1e, RZ ;  /* 0x0000001e031a7824 */ /* 0x004fe200078e02ff */
[C---:B------:R-:W-:Y:S02]  /*2e90*/  LEA R27, R6.reuse, R25, 0x2 ;  /* 0x00000019061b7211 */ /* 0x040fe400078e10ff */
[----:B---3--:R-:W-:Y:S02]  /*2ea0*/  LEA R30, P2, R45, R216, 0x1 ;  /* 0x000000d82d1e7211 */ /* 0x008fe400078408ff */
[-C--:B------:R-:W-:Y:S02]  /*2eb0*/  LEA.HI.X.SX32 R37, R49, R0.reuse, 0x1, P1 ;  /* 0x0000000031257211 */ /* 0x080fe400008f0eff */
[-C--:B------:R-:W-:Y:S01]  /*2ec0*/  LEA.HI.X.SX32 R31, R45, R0.reuse, 0x1, P2 ;  /* 0x000000002d1f7211 */ /* 0x080fe200010f0eff */
[----:B0-----:R-:W-:Y:S01]  /*2ed0*/  IMAD R29, R6, 0x4, R27 ;  /* 0x00000004061d7824 */ /* 0x001fe200078e021b */
[----:B------:R-:W-:-:S02]  /*2ee0*/  LEA.HI.X.SX32 R43, R53, R0, 0x1, P0 ;  /* 0x00000000352b7211 */ /* 0x000fc400000f0eff */
[----:B------:R-:W-:Y:S02]  /*2ef0*/  CS2R R52, SRZ ;  /* 0x0000000000347805 */ /* 0x000fe4000001ff00 */
[-C--:B------:R-:W-:Y:S01]  /*2f00*/  LEA R40, P1, R55, R216.reuse, 0x1 ;  /* 0x000000d837287211 */ /* 0x080fe200078208ff */
[----:B------:R0:W-:Y:S01]  /*2f10*/  STL.64 [R1+0x1a8], R30 ;  /* 0x0001a81e01007387 */ /* 0x0001e20000100a00 */
[----:B------:R-:W-:Y:S02]  /*2f20*/  LEA R46, P0, R59, R216, 0x1 ;  /* 0x000000d83b2e7211 */ /* 0x000fe400078008ff */
[----:B------:R-:W-:Y:S01]  /*2f30*/  LEA.HI.X.SX32 R41, R55, R0, 0x1, P1 ;  /* 0x0000000037297211 */ /* 0x000fe200008f0eff */
[----:B------:R1:W-:Y:S01]  /*2f40*/  STL.64 [R1+0x1b8], R34 ;  /* 0x0001b82201007387 */ /* 0x0003e20000100a00 */
[----:B------:R-:W-:Y:S02]  /*2f50*/  LEA R44, P1, R61, R216, 0x1 ;  /* 0x000000d83d2c7211 */ /* 0x000fe400078208ff */
[----:B------:R-:W-:-:S02]  /*2f60*/  CS2R R54, SRZ ;  /* 0x0000000000367805 */ /* 0x000fc4000001ff00 */
[-C--:B------:R-:W-:Y:S01]  /*2f70*/  LEA.HI.X.SX32 R47, R59, R0.reuse, 0x1, P0 ;  /* 0x000000003b2f7211 */ /* 0x080fe200000f0eff */
[----:B------:R2:W-:Y:S01]  /*2f80*/  STL.64 [R1+0x1b0], R32 ;  /* 0x0001b02001007387 */ /* 0x0005e20000100a00 */
[----:B------:R-:W-:Y:S02]  /*2f90*/  LEA.HI.X.SX32 R45, R61, R0, 0x1, P1 ;  /* 0x000000003d2d7211 */ /* 0x000fe400008f0eff */
[----:B------:R-:W-:Y:S02]  /*2fa0*/  CS2R R60, SRZ ;  /* 0x00000000003c7805 */ /* 0x000fe4000001ff00 */
[----:B------:R-:W-:Y:S02]  /*2fb0*/  LEA R50, P0, R5, R216, 0x1 ;  /* 0x000000d805327211 */ /* 0x000fe400078008ff */
[----:B------:R-:W-:Y:S02]  /*2fc0*/  CS2R R58, SRZ ;  /* 0x00000000003a7805 */ /* 0x000fe4000001ff00 */
[----:B0-----:R-:W-:-:S02]  /*2fd0*/  LEA R31, R6, R29, 0x2 ;  /* 0x0000001d061f7211 */ /* 0x001fc400078e10ff */
[-C--:B------:R-:W-:Y:S02]  /*2fe0*/  LEA R48, P1, R65, R216.reuse, 0x1 ;  /* 0x000000d841307211 */ /* 0x080fe400078208ff */
[----:B-1----:R-:W-:Y:S02]  /*2ff0*/  LEA R34, P2, R51, R216, 0x1 ;  /* 0x000000d833227211 */ /* 0x002fe400078408ff */
[-C--:B------:R-:W-:Y:S01]  /*3000*/  LEA.HI.X.SX32 R49, R65, R0.reuse, 0x1, P1 ;  /* 0x0000000041317211 */ /* 0x080fe200008f0eff */
[C---:B--2---:R-:W-:Y:S01]  /*3010*/  IMAD R33, R6.reuse, 0x4, R31 ;  /* 0x0000000406217824 */ /* 0x044fe200078e021f */
[-C--:B------:R-:W-:Y:S02]  /*3020*/  LEA.HI.X.SX32 R35, R51, R0.reuse, 0x1, P2 ;  /* 0x0000000033237211 */ /* 0x080fe400010f0eff */
[----:B------:R-:W-:Y:S02]  /*3030*/  CS2R R64, SRZ ;  /* 0x0000000000407805 */ /* 0x000fe4000001ff00 */
[----:B------:R-:W-:Y:S01]  /*3040*/  LEA.HI.X.SX32 R51, R5, R0, 0x1, P0 ;  /* 0x0000000005337211 */ /* 0x000fe200000f0eff */
[----:B------:R0:W-:Y:S04]  /*3050*/  STL.64 [R1+0x190], R34 ;  /* 0x0001902201007387 */ /* 0x0001e80000100a00 */
[----:B------:R1:W-:Y:S04]  /*3060*/  STL.64 [R1+0x1a0], R38 ;  /* 0x0001a02601007387 */ /* 0x0003e80000100a00 */
[----:B------:R2:W-:Y:S01]  /*3070*/  STL.64 [R1+0x198], R36 ;  /* 0x0001982401007387 */ /* 0x0005e20000100a00 */
[----:B0-----:R-:W-:Y:S01]  /*3080*/  LEA R35, R6, R33, 0x2 ;  /* 0x0000002106237211 */ /* 0x001fe200078e10ff */
[----:B------:R-:W-:Y:S01]  /*3090*/  IMAD R34, R3, 0x26, RZ ;  /* 0x0000002603227824 */ /* 0x000fe200078e02ff */
[----:B-1----:R-:W-:-:S04]  /*30a0*/  LEA R38, P2, R57, R216, 0x1 ;  /* 0x000000d839267211 */ /* 0x002fc800078408ff */
[----:B------:R-:W-:Y:S01]  /*30b0*/  LEA.HI.X.SX32 R39, R57, R0, 0x1, P2 ;  /* 0x0000000039277211 */ /* 0x000fe200010f0eff */
[C---:B--2---:R-:W-:Y:S01]  /*30c0*/  IMAD R37, R6.reuse, 0x4, R35 ;  /* 0x0000000406257824 */ /* 0x044fe200078e0223 */
[----:B------:R-:W-:Y:S01]  /*30d0*/  CS2R R56, SRZ ;  /* 0x0000000000387805 */ /* 0x000fe2000001ff00 */
[C---:B------:R-:W-:Y:S02]  /*30e0*/  IMAD R36, R3.reuse, 0x28, RZ ;  /* 0x0000002803247824 */ /* 0x040fe400078e02ff */
        /* <DEDUP_REMOVED lines=9> */
[----:B------:R-:W-:Y:S02]  /*3180*/  IMAD R40, R3, 0x2c, RZ ;  /* 0x0000002c03287824 */ /* 0x000fe400078e02ff */
[----:B------:R0:W-:Y:S04]  /*3190*/  STL.64 [R1+0x160], R42 ;  /* 0x0001602a01007387 */ /* 0x0001e80000100a00 */
[----:B------:R1:W-:Y:S04]  /*31a0*/  STL.64 [R1+0x170], R46 ;  /* 0x0001702e01007387 */ /* 0x0003e80000100a00 */
[----:B------:R2:W-:Y:S01]  /*31b0*/  STL.64 [R1+0x168], R44 ;  /* 0x0001682c01007387 */ /* 0x0005e20000100a00 */
[----:B0-----:R-:W-:-:S03]  /*31c0*/  LEA R43, R6, R41, 0x2 ;  /* 0x00000029062b7211 */ /* 0x001fc600078e10ff */
[----:B------:R0:W-:Y:S01]  /*31d0*/  STL.64 [R1+0x158], R50 ;  /* 0x0001583201007387 */ /* 0x0001e20000100a00 */
[----:B------:R-:W-:Y:S01]  /*31e0*/  IMAD R42, R3, 0x2e, RZ ;  /* 0x0000002e032a7824 */ /* 0x000fe200078e02ff */
[C---:B-1----:R-:W-:Y:S02]  /*31f0*/  LEA R46, P2, R7.reuse, R216, 0x1 ;  /* 0x000000d8072e7211 */ /* 0x042fe400078408ff */
[----:B------:R1:W-:Y:S02]  /*3200*/  STL.64 [R1+0x150], R48 ;  /* 0x0001503001007387 */ /* 0x0003e40000100a00 */
[----:B------:R-:W-:Y:S01]  /*3210*/  LEA.HI.X.SX32 R47, R7, R0, 0x1, P2 ;  /* 0x00000000072f7211 */ /* 0x000fe200010f0eff */
[----:B--2---:R-:W-:Y:S02]  /*3220*/  IMAD R45, R6, 0x4, R43 ;  /* 0x00000004062d7824 */ /* 0x004fe400078e022b */
[----:B------:R-:W-:Y:S02]  /*3230*/  IMAD R44, R3, 0x30, RZ ;  /* 0x00000030032c7824 */ /* 0x000fe400078e02ff */
[----:B------:R2:W-:Y:S01]  /*3240*/  STL.64 [R1+0x148], R46 ;  /* 0x0001482e01007387 */ /* 0x0005e20000100a00 */
[----:B0-----:R-:W-:-:S02]  /*3250*/  LEA R50, P0, R9, R216, 0x1 ;  /* 0x000000d809327211 */ /* 0x001fc400078008ff */
[C---:B------:R-:W-:Y:S02]  /*3260*/  LEA R5, R6.reuse, R45, 0x2 ;  /* 0x0000002d06057211 */ /* 0x040fe400078e10ff */
[----:B------:R-:W-:Y:S02]  /*3270*/  LEA.HI.X.SX32 R51, R9, R0, 0x1, P0 ;  /* 0x0000000009337211 */ /* 0x000fe400000f0eff */
[----:B-1----:R-:W-:Y:S01]  /*3280*/  LEA R48, P1, R11, R216, 0x1 ;  /* 0x000000d80b307211 */ /* 0x002fe200078208ff */
[----:B------:R-:W-:-:S03]  /*3290*/  IMAD R7, R6, 0x4, R5 ;  /* 0x0000000406077824 */ /* 0x000fc600078e0205 */
[----:B------:R-:W-:Y:S02]  /*32a0*/  LEA.HI.X.SX32 R49, R11, R0, 0x1, P1 ;  /* 0x000000000b317211 */ /* 0x000fe400008f0eff */
[-C--:B--2---:R-:W-:Y:S02]  /*32b0*/  LEA R46, P2, R13, R216.reuse, 0x1 ;  /* 0x000000d80d2e7211 */ /* 0x084fe400078408ff */
[----:B------:R-:W-:Y:S02]  /*32c0*/  LEA R10, P1, R17, R216, 0x1 ;  /* 0x000000d8110a7211 */ /* 0x000fe400078208ff */
[----:B------:R-:W-:Y:S02]  /*32d0*/  LEA.HI.X.SX32 R47, R13, R0, 0x1, P2 ;  /* 0x000000000d2f7211 */ /* 0x000fe400010f0eff */
[----:B------:R-:W-:Y:S02]  /*32e0*/  LEA R8, P2, R19, R216, 0x1 ;  /* 0x000000d813087211 */ /* 0x000fe400078408ff */
[-C--:B------:R-:W-:Y:S01]  /*32f0*/  LEA.HI.X.SX32 R11, R17, R0.reuse, 0x1, P1 ;  /* 0x00000000110b7211 */ /* 0x080fe200008f0eff */
[----:B------:R0:W-:Y:S01]  /*3300*/  STL.64 [R1+0x130], R46 ;  /* 0x0001302e01007387 */ /* 0x0001e20000100a00 */
[----:B------:R-:W-:-:S03]  /*3310*/  LEA.HI.X.SX32 R9, R19, R0, 0x1, P2 ;  /* 0x0000000013097211 */ /* 0x000fc600010f0eff */
[----:B------:R1:W-:Y:S04]  /*3320*/  STL.64 [R1+0x140], R50 ;  /* 0x0001403201007387 */ /* 0x0003e80000100a00 */
[----:B------:R2:W-:Y:S01]  /*3330*/  STL.64 [R1+0x138], R48 ;  /* 0x0001383001007387 */ /* 0x0005e20000100a00 */
[----:B0-----:R-:W-:Y:S01]  /*3340*/  LEA R47, R6, R7, 0x2 ;  /* 0x00000007062f7211 */ /* 0x001fe200078e10ff */
[----:B------:R-:W-:Y:S01]  /*3350*/  IMAD R46, R3, 0x32, RZ ;  /* 0x00000032032e7824 */ /* 0x000fe200078e02ff */
[----:B-1----:R-:W-:-:S04]  /*3360*/  LEA R50, P0, R15, R216, 0x1 ;  /* 0x000000d80f327211 */ /* 0x002fc800078008ff */
[----:B------:R-:W-:Y:S01]  /*3370*/  LEA.HI.X.SX32 R51, R15, R0, 0x1, P0 ;  /* 0x000000000f337211 */ /* 0x000fe200000f0eff */
[----:B--2---:R-:W-:Y:S01]  /*3380*/  IMAD R49, R6, 0x4, R47 ;  /* 0x0000000406317824 */ /* 0x004fe200078e022f */
[----:B------:R-:W-:-:S03]  /*3390*/  LEA R12, P0, R21, R216, 0x1 ;  /* 0x000000d8150c7211 */ /* 0x000fc600078008ff */
[----:B------:R0:W-:Y:S01]  /*33a0*/  STL.64 [R1+0x128], R50 ;  /* 0x0001283201007387 */ /* 0x0001e20000100a00 */
[C---:B------:R-:W-:Y:S02]  /*33b0*/  LEA R15, R6.reuse, R49, 0x2 ;  /* 0x00000031060f7211 */ /* 0x040fe400078e10ff */
[----:B------:R-:W-:Y:S01]  /*33c0*/  LEA.HI.X.SX32 R13, R21, R0, 0x1, P0 ;  /* 0x00000000150d7211 */ /* 0x000fe200000f0eff */
[----:B------:R1:W-:Y:S04]  /*33d0*/  STL.64 [R1+0x120], R10 ;  /* 0x0001200a01007387 */ /* 0x0003e80000100a00 */
[----:B------:R2:W-:Y:S01]  /*33e0*/  STL.64 [R1+0x118], R8 ;  /* 0x0001180801007387 */ /* 0x0005e20000100a00 */
[----:B0-----:R-:W-:-:S03]  /*33f0*/  IMAD R51, R6, 0x4, R15 ;  /* 0x0000000406337824 */ /* 0x001fc600078e020f */
[----:B------:R0:W-:Y:S01]  /*3400*/  STL.64 [R1+0x110], R12 ;  /* 0x0001100c01007387 */ /* 0x0001e20000100a00 */
[-C--:B-1----:R-:W-:Y:S02]  /*3410*/  LEA R10, P1, R23, R216.reuse, 0x1 ;  /* 0x000000d8170a7211 */ /* 0x082fe400078208ff */
[----:B--2---:R-:W-:Y:S02]  /*3420*/  LEA R8, P2, R25, R216, 0x1 ;  /* 0x000000d819087211 */ /* 0x004fe400078408ff */
[-C--:B------:R-:W-:Y:S02]  /*3430*/  LEA.HI.X.SX32 R11, R23, R0.reuse, 0x1, P1 ;  /* 0x00000000170b7211 */ /* 0x080fe400008f0eff */
[----:B------:R-:W-:Y:S02]  /*3440*/  LEA.HI.X.SX32 R9, R25, R0, 0x1, P2 ;  /* 0x0000000019097211 */ /* 0x000fe400010f0eff */
[----:B------:R-:W-:Y:S01]  /*3450*/  LEA R23, R6, R51, 0x2 ;  /* 0x0000003306177211 */ /* 0x000fe200078e10ff */
[----:B------:R1:W-:Y:S01]  /*3460*/  STL.64 [R1+0x108], R10 ;  /* 0x0001080a01007387 */ /* 0x0003e20000100a00 */
[----:B0-----:R-:W-:-:S03]  /*3470*/  LEA R12, P0, R27, R216, 0x1 ;  /* 0x000000d81b0c7211 */ /* 0x001fc600078008ff */
[----:B------:R0:W-:Y:S01]  /*3480*/  STL.64 [R1+0x100], R8 ;  /* 0x0001000801007387 */ /* 0x0001e20000100a00 */
[----:B------:R-:W-:Y:S01]  /*3490*/  IMAD R25, R6, 0x4, R23 ;  /* 0x0000000406197824 */ /* 0x000fe200078e0217 */
[----:B------:R-:W-:Y:S02]  /*34a0*/  LEA.HI.X.SX32 R13, R27, R0, 0x1, P0 ;  /* 0x000000001b0d7211 */ /* 0x000fe400000f0eff */
[-C--:B------:R-:W-:Y:S02]  /*34b0*/  LEA R16, P0, R33, R216.reuse, 0x1 ;  /* 0x000000d821107211 */ /* 0x080fe400078008ff */
[----:B-1----:R-:W-:Y:S02]  /*34c0*/  LEA R10, P1, R29, R216, 0x1 ;  /* 0x000000d81d0a7211 */ /* 0x002fe400078208ff */
[----:B------:R-:W-:Y:S02]  /*34d0*/  LEA.HI.X.SX32 R17, R33, R0, 0x1, P0 ;  /* 0x0000000021117211 */ /* 0x000fe400000f0eff */
[----:B0-----:R-:W-:-:S02]  /*34e0*/  LEA R8, P2, R31, R216, 0x1 ;  /* 0x000000d81f087211 */ /* 0x001fc400078408ff */
[-C--:B------:R-:W-:Y:S02]  /*34f0*/  LEA.HI.X.SX32 R11, R29, R0.reuse, 0x1, P1 ;  /* 0x000000001d0b7211 */ /* 0x080fe400008f0eff */
[----:B------:R-:W-:Y:S02]  /*3500*/  LEA.HI.X.SX32 R9, R31, R0, 0x1, P2 ;  /* 0x000000001f097211 */ /* 0x000fe400010f0eff */
[----:B------:R-:W-:-:S03]  /*3510*/  LEA R18, P0, R39, R216, 0x1 ;  /* 0x000000d827127211 */ /* 0x000fc600078008ff */
[----:B------:R0:W-:Y:S01]  /*3520*/  STL.64 [R1+0xe8], R8 ;  /* 0x0000e80801007387 */ /* 0x0001e20000100a00 */
[----:B------:R-:W-:Y:S01]  /*3530*/  LEA.HI.X.SX32 R19, R39, R0, 0x1, P0 ;  /* 0x0000000027137211 */ /* 0x000fe200000f0eff */
[----:B------:R-:W-:Y:S01]  /*3540*/  IMAD R39, R3, 0x2b, RZ ;  /* 0x0000002b03277824 */ /* 0x000fe200078e02ff */
[C---:B------:R-:W-:Y:S01]  /*3550*/  LEA R30, P0, R45.reuse, R216, 0x1 ;  /* 0x000000d82d1e7211 */ /* 0x040fe200078008ff */
[----:B------:R1:W-:Y:S03]  /*3560*/  STL.64 [R1+0xf8], R12 ;  /* 0x0000f80c01007387 */ /* 0x0003e60000100a00 */
[----:B------:R-:W-:Y:S01]  /*3570*/  LEA.HI.X.SX32 R31, R45, R0, 0x1, P0 ;  /* 0x000000002d1f7211 */ /* 0x000fe200000f0eff */
[----:B------:R2:W-:Y:S01]  /*3580*/  STL.64 [R1+0xf0], R10 ;  /* 0x0000f00a01007387 */ /* 0x0005e20000100a00 */
[----:B------:R-:W-:Y:S01]  /*3590*/  LEA R32, P0, R47, R216, 0x1 ;  /* 0x000000d82f207211 */ /* 0x000fe200078008ff */
[----:B------:R-:W-:Y:S01]  /*35a0*/  IMAD R45, R3, 0x31, RZ ;  /* 0x00000031032d7824 */ /* 0x000fe200078e02ff */
[C---:B0-----:R-:W-:Y:S01]  /*35b0*/  LEA R9, R6.reuse, R25, 0x2 ;  /* 0x0000001906097211 */ /* 0x041fe200078e10ff */
[----:B------:R0:W-:Y:S01]  /*35c0*/  STL.64 [R1+0xe0], R16 ;  /* 0x0000e01001007387 */ /* 0x0001e20000100a00 */
[----:B------:R-:W-:Y:S01]  /*35d0*/  LEA.HI.X.SX32 R33, R47, R0, 0x1, P0 ;  /* 0x000000002f217211 */ /* 0x000fe200000f0eff */
[----:B------:R-:W-:Y:S01]  /*35e0*/  IMAD R47, R3, 0x33, RZ ;  /* 0x00000033032f7824 */ /* 0x000fe200078e02ff */
[-C--:B-1----:R-:W-:Y:S01]  /*35f0*/  LEA R12, P1, R35, R216.reuse, 0x1 ;  /* 0x000000d8230c7211 */ /* 0x082fe200078208ff */
[----:B------:R-:W-:Y:S01]  /*3600*/  IMAD R21, R6, 0x4, R9 ;  /* 0x0000000406157824 */ /* 0x000fe200078e0209 */
[----:B--2---:R-:W-:-:S02]  /*3610*/  LEA R10, P2, R37, R216, 0x1 ;  /* 0x000000d8250a7211 */ /* 0x004fc400078408ff */
[-C--:B------:R-:W-:Y:S01]  /*3620*/  LEA.HI.X.SX32 R13, R35, R0.reuse, 0x1, P1 ;  /* 0x00000000230d7211 */ /* 0x080fe200008f0eff */
[----:B------:R-:W-:Y:S01]  /*3630*/  IMAD R35, R3, 0x27, RZ ;  /* 0x0000002703237824 */ /* 0x000fe200078e02ff */
[----:B------:R-:W-:Y:S01]  /*3640*/  LEA.HI.X.SX32 R11, R37, R0, 0x1, P2 ;  /* 0x00000000250b7211 */ /* 0x000fe200010f0eff */
[----:B------:R-:W-:Y:S01]  /*3650*/  IMAD R37, R3, 0x29, RZ ;  /* 0x0000002903257824 */ /* 0x000fe200078e02ff */
[----:B------:R-:W-:Y:S01]  /*3660*/  LEA R27, R6, R21, 0x2 ;  /* 0x00000015061b7211 */ /* 0x000fe200078e10ff */
[----:B------:R1:W-:Y:S01]  /*3670*/  STL.64 [R1+0xd8], R12 ;  /* 0x0000d80c01007387 */ /* 0x0003e20000100a00 */
[----:B0-----:R-:W-:-:S03]  /*3680*/  LEA R16, P1, R41, R216, 0x1 ;  /* 0x000000d829107211 */ /* 0x001fc600078208ff */
[----:B------:R0:W-:Y:S01]  /*3690*/  STL.64 [R1+0xd0], R10 ;  /* 0x0000d00a01007387 */ /* 0x0001e20000100a00 */
[----:B------:R-:W-:Y:S01]  /*36a0*/  LEA.HI.X.SX32 R17, R41, R0, 0x1, P1 ;  /* 0x0000000029117211 */ /* 0x000fe200008f0eff */
[----:B------:R-:W-:Y:S01]  /*36b0*/  IMAD R41, R3, 0x2d, RZ ;  /* 0x0000002d03297824 */ /* 0x000fe200078e02ff */
[----:B------:R-:W-:-:S03]  /*36c0*/  LEA R28, P1, R5, R216, 0x1 ;  /* 0x000000d8051c7211 */ /* 0x000fc600078208ff */
[----:B------:R2:W-:Y:S01]  /*36d0*/  STL.64 [R1+0xc0], R16 ;  /* 0x0000c01001007387 */ /* 0x0005e20000100a00 */
[----:B------:R-:W-:Y:S02]  /*36e0*/  LEA.HI.X.SX32 R29, R5, R0, 0x1, P1 ;  /* 0x00000000051d7211 */ /* 0x000fe400008f0eff */
[C---:B-1----:R-:W-:Y:S01]  /*36f0*/  LEA R12, P2, R43.reuse, R216, 0x1 ;  /* 0x000000d82b0c7211 */ /* 0x042fe200078408ff */
[----:B------:R1:W-:Y:S01]  /*3700*/  STL.64 [R1+0xc8], R18 ;  /* 0x0000c81201007387 */ /* 0x0003e20000100a00 */
[C---:B0-----:R-:W-:Y:S02]  /*3710*/  IMAD R11, R6.reuse, 0x4, R27 ;  /* 0x00000004060b7824 */ /* 0x041fe400078e021b */
[----:B------:R-:W-:Y:S01]  /*3720*/  LEA.HI.X.SX32 R13, R43, R0, 0x1, P2 ;  /* 0x000000002b0d7211 */ /* 0x000fe200010f0eff */
[----:B------:R-:W-:Y:S02]  /*3730*/  IMAD R43, R3, 0x2f, RZ ;  /* 0x0000002f032b7824 */ /* 0x000fe400078e02ff */
[----:B--2---:R-:W-:-:S02]  /*3740*/  LEA R17, R6, R11, 0x2 ;  /* 0x0000000b06117211 */ /* 0x004fc400078e10ff */
[----:B------:R0:W-:Y:S03]  /*3750*/  STL.64 [R1+0xb8], R12 ;  /* 0x0000b80c01007387 */ /* 0x0001e60000100a00 */
[C---:B-1----:R-:W-:Y:S01]  /*3760*/  IMAD R19, R6.reuse, 0x4, R17 ;  /* 0x0000000406137824 */ /* 0x042fe200078e0211 */
[----:B------:R1:W-:Y:S04]  /*3770*/  STL.64 [R1+0xb0], R30 ;  /* 0x0000b01e01007387 */ /* 0x0003e80000100a00 */
[----:B------:R-:W-:Y:S01]  /*3780*/  LEA R5, R6, R19, 0x2 ;  /* 0x0000001306057211 */ /* 0x000fe200078e10ff */
[----:B------:R2:W-:Y:S01]  /*3790*/  STL.64 [R1+0xa8], R28 ;  /* 0x0000a81c01007387 */ /* 0x0005e20000100a00 */
[----:B0-----:R-:W-:-:S04]  /*37a0*/  LEA R12, P2, R7, R216, 0x1 ;  /* 0x000000d8070c7211 */ /* 0x001fc800078408ff */
[----:B------:R-:W-:Y:S02]  /*37b0*/  LEA.HI.X.SX32 R13, R7, R0, 0x1, P2 ;  /* 0x00000000070d7211 */ /* 0x000fe400010f0eff */
[----:B-1----:R-:W-:-:S03]  /*37c0*/  LEA R30, P1, R49, R216, 0x1 ;  /* 0x000000d8311e7211 */ /* 0x002fc600078208ff */
[----:B------:R0:W-:Y:S01]  /*37d0*/  STL.64 [R1+0xa0], R12 ;  /* 0x0000a00c01007387 */ /* 0x0001e20000100a00 */
[----:B--2---:R-:W-:Y:S02]  /*37e0*/  LEA R28, P2, R15, R216, 0x1 ;  /* 0x000000d80f1c7211 */ /* 0x004fe400078408ff */
[-C--:B------:R-:W-:Y:S01]  /*37f0*/  LEA.HI.X.SX32 R31, R49, R0.reuse, 0x1, P1 ;  /* 0x00000000311f7211 */ /* 0x080fe200008f0eff */
[----:B------:R1:W-:Y:S01]  /*3800*/  STL.64 [R1+0x98], R32 ;  /* 0x0000982001007387 */ /* 0x0003e20000100a00 */
[----:B------:R-:W-:Y:S02]  /*3810*/  LEA.HI.X.SX32 R29, R15, R0, 0x1, P2 ;  /* 0x000000000f1d7211 */ /* 0x000fe400010f0eff */
[----:B------:R-:W-:Y:S01]  /*3820*/  CS2R R48, SRZ ;  /* 0x0000000000307805 */ /* 0x000fe2000001ff00 */
[----:B------:R2:W-:Y:S01]  /*3830*/  STL.64 [R1+0x90], R30 ;  /* 0x0000901e01007387 */ /* 0x0005e20000100a00 */
[----:B0-----:R-:W-:-:S03]  /*3840*/  IMAD R13, R6, 0x4, R5 ;  /* 0x00000004060d7824 */ /* 0x001fc600078e0205 */
[----:B------:R0:W-:Y:S01]  /*3850*/  STL.64 [R1+0x88], R28 ;  /* 0x0000881c01007387 */ /* 0x0001e20000100a00 */
[-C--:B-1----:R-:W-:Y:S02]  /*3860*/  LEA R32, P0, R51, R216.reuse, 0x1 ;  /* 0x000000d833207211 */ /* 0x082fe400078008ff */
[C---:B------:R-:W-:Y:S02]  /*3870*/  LEA R15, R6.reuse, R13, 0x2 ;  /* 0x0000000d060f7211 */ /* 0x040fe400078e10ff */
[----:B--2---:R-:W-:Y:S02]  /*3880*/  LEA R30, P1, R23, R216, 0x1 ;  /* 0x000000d8171e7211 */ /* 0x004fe400078208ff */
[-C--:B------:R-:W-:Y:S01]  /*3890*/  LEA.HI.X.SX32 R33, R51, R0.reuse, 0x1, P0 ;  /* 0x0000000033217211 */ /* 0x080fe200000f0eff */
[----:B------:R-:W-:Y:S01]  /*38a0*/  IMAD R7, R6, 0x4, R15 ;  /* 0x0000000406077824 */ /* 0x000fe200078e020f */
[----:B------:R-:W-:Y:S02]  /*38b0*/  LEA.HI.X.SX32 R31, R23, R0, 0x1, P1 ;  /* 0x00000000171f7211 */ /* 0x000fe400008f0eff */
[----:B------:R-:W-:-:S02]  /*38c0*/  CS2R R50, SRZ ;  /* 0x0000000000327805 */ /* 0x000fc4000001ff00 */
[C---:B0-----:R-:W-:Y:S01]  /*38d0*/  LEA R28, P2, R25.reuse, R216, 0x1 ;  /* 0x000000d8191c7211 */ /* 0x041fe200078408ff */
[----:B------:R0:W-:Y:S01]  /*38e0*/  STL.64 [R1+0x80], R32 ;  /* 0x0000802001007387 */ /* 0x0001e20000100a00 */
[C---:B------:R-:W-:Y:S02]  /*38f0*/  LEA R8, R6.reuse, R7, 0x2 ;  /* 0x0000000706087211 */ /* 0x040fe400078e10ff */
[----:B------:R-:W-:Y:S01]  /*3900*/  LEA.HI.X.SX32 R29, R25, R0, 0x1, P2 ;  /* 0x00000000191d7211 */ /* 0x000fe200010f0eff */
[----:B------:R1:W-:Y:S01]  /*3910*/  STL.64 [R1+0x78], R30 ;  /* 0x0000781e01007387 */ /* 0x0003e20000100a00 */
[C---:B------:R-:W-:Y:S01]  /*3920*/  LEA R22, P2, R27.reuse, R216, 0x1 ;  /* 0x000000d81b167211 */ /* 0x040fe200078408ff */
[C---:B------:R-:W-:Y:S02]  /*3930*/  IMAD R12, R6.reuse, 0x4, R8 ;  /* 0x00000004060c7824 */ /* 0x040fe400078e0208 */
[----:B------:R2:W-:Y:S01]  /*3940*/  STL.64 [R1+0x70], R28 ;  /* 0x0000701c01007387 */ /* 0x0005e20000100a00 */
[----:B------:R-:W-:Y:S01]  /*3950*/  LEA.HI.X.SX32 R23, R27, R0, 0x1, P2 ;  /* 0x000000001b177211 */ /* 0x000fe200010f0eff */
[C---:B------:R-:W-:Y:S01]  /*3960*/  IMAD R27, R3.reuse, 0x1f, RZ ;  /* 0x0000001f031b7824 */ /* 0x040fe200078e02ff */
[----:B------:R-:W-:Y:S01]  /*3970*/  LEA R2, R6, R12, 0x2 ;  /* 0x0000000c06027211 */ /* 0x000fe200078e10ff */
[----:B0-----:R-:W-:Y:S01]  /*3980*/  IMAD R32, R3, 0x24, RZ ;  /* 0x0000002403207824 */ /* 0x001fe200078e02ff */
[-C--:B------:R-:W-:Y:S01]  /*3990*/  LEA R20, P2, R19, R216.reuse, 0x1 ;  /* 0x000000d813147211 */ /* 0x080fe200078408ff */
[----:B------:R-:W-:Y:S01]  /*39a0*/  IMAD R33, R3, 0x25, RZ ;  /* 0x0000002503217824 */ /* 0x000fe200078e02ff */
[----:B-1----:R-:W-:-:S02]  /*39b0*/  LEA R30, P0, R9, R216, 0x1 ;  /* 0x000000d8091e7211 */ /* 0x002fc400078008ff */
[----:B--2---:R-:W-:Y:S02]  /*39c0*/  LEA R28, P1, R21, R216, 0x1 ;  /* 0x000000d8151c7211 */ /* 0x004fe400078208ff */
[-C--:B------:R-:W-:Y:S01]  /*39d0*/  LEA.HI.X.SX32 R31, R9, R0.reuse, 0x1, P0 ;  /* 0x00000000091f7211 */ /* 0x080fe200000f0eff */
[C---:B------:R-:W-:Y:S01]  /*39e0*/  IMAD R9, R6.reuse, 0x4, R2 ;  /* 0x0000000406097824 */ /* 0x040fe200078e0202 */
[----:B------:R-:W-:Y:S02]  /*39f0*/  LEA.HI.X.SX32 R29, R21, R0, 0x1, P1 ;  /* 0x00000000151d7211 */ /* 0x000fe400008f0eff */
[----:B------:R-:W-:Y:S01]  /*3a00*/  LEA R24, P0, R11, R216, 0x1 ;  /* 0x000000d80b187211 */ /* 0x000fe200078008ff */
[----:B------:R0:W-:Y:S01]  /*3a10*/  STL.64 [R1+0x68], R30 ;  /* 0x0000681e01007387 */ /* 0x0001e20000100a00 */
[-C--:B------:R-:W-:Y:S02]  /*3a20*/  LEA.HI.X.SX32 R21, R19, R0.reuse, 0x1, P2 ;  /* 0x0000000013157211 */ /* 0x080fe400010f0eff */
[----:B------:R-:W-:Y:S01]  /*3a30*/  LEA.HI.X.SX32 R25, R11, R0, 0x1, P0 ;  /* 0x000000000b197211 */ /* 0x000fe200000f0eff */
[----:B------:R1:W-:Y:S01]  /*3a40*/  STL.64 [R1+0x60], R28 ;  /* 0x0000601c01007387 */ /* 0x0003e20000100a00 */
[----:B------:R-:W-:-:S02]  /*3a50*/  LEA R11, R6, R9, 0x2 ;  /* 0x00000009060b7211 */ /* 0x000fc400078e10ff */
[----:B------:R-:W-:Y:S01]  /*3a60*/  LEA R16, P2, R15, R216, 0x1 ;  /* 0x000000d80f107211 */ /* 0x000fe200078408ff */
[----:B------:R2:W-:Y:S02]  /*3a70*/  STL.64 [R1+0x58], R22 ;  /* 0x0000581601007387 */ /* 0x0005e40000100a00 */
[----:B------:R-:W-:Y:S02]  /*3a80*/  IMAD R4, R6, 0x4, R11 ;  /* 0x0000000406047824 */ /* 0x000fe400078e020b */
[----:B------:R3:W-:Y:S01]  /*3a90*/  STL.64 [R1+0x50], R24 ;  /* 0x0000501801007387 */ /* 0x0007e20000100a00 */
[C---:B0-----:R-:W-:Y:S02]  /*3aa0*/  IMAD R30, R3.reuse, 0x22, RZ ;  /* 0x00000022031e7824 */ /* 0x041fe400078e02ff */
[C---:B------:R-:W-:Y:S02]  /*3ab0*/  IMAD R31, R3.reuse, 0x23, RZ ;  /* 0x00000023031f7824 */ /* 0x040fe400078e02ff */
[----:B-1----:R-:W-:-:S02]  /*3ac0*/  IMAD.SHL.U32 R28, R3, 0x20, RZ ;  /* 0x00000020031c7824 */ /* 0x002fc400078e00ff */
[----:B------:R-:W-:Y:S01]  /*3ad0*/  IMAD R29, R3, 0x21, RZ ;  /* 0x00000021031d7824 */ /* 0x000fe200078e02ff */
[----:B--2---:R-:W-:-:S04]  /*3ae0*/  LEA R22, P1, R17, R216, 0x1 ;  /* 0x000000d811167211 */ /* 0x004fc800078208ff */
[-C--:B------:R-:W-:Y:S01]  /*3af0*/  LEA.HI.X.SX32 R23, R17, R0.reuse, 0x1, P1 ;  /* 0x0000000011177211 */ /* 0x080fe200008f0eff */
[----:B---3--:R-:W-:Y:S01]  /*3b00*/  IMAD R24, R3, 0x1c, RZ ;  /* 0x0000001c03187824 */ /* 0x008fe200078e02ff */
[----:B------:R-:W-:Y:S01]  /*3b10*/  LEA.HI.X.SX32 R17, R15, R0, 0x1, P2 ;  /* 0x000000000f117211 */ /* 0x000fe200010f0eff */
[----:B------:R-:W-:Y:S02]  /*3b20*/  IMAD R25, R3, 0x1d, RZ ;  /* 0x0000001d03197824 */ /* 0x000fe400078e02ff */
[----:B------:R0:W-:Y:S04]  /*3b30*/  STL.64 [R1+0x48], R22 ;  /* 0x0000481601007387 */ /* 0x0001e80000100a00 */
[----:B------:R1:W-:Y:S01]  /*3b40*/  STL.64 [R1+0x40], R20 ;  /* 0x0000401401007387 */ /* 0x0003e20000100a00 */
[----:B0-----:R-:W-:-:S02]  /*3b50*/  LEA R22, P0, R5, R216, 0x1 ;  /* 0x000000d805167211 */ /* 0x001fc400078008ff */
[----:B-1----:R-:W-:Y:S02]  /*3b60*/  LEA R20, P1, R13, R216, 0x1 ;  /* 0x000000d80d147211 */ /* 0x002fe400078208ff */
[-C--:B------:R-:W-:Y:S02]  /*3b70*/  LEA.HI.X.SX32 R23, R5, R0.reuse, 0x1, P0 ;  /* 0x0000000005177211 */ /* 0x080fe400000f0eff */
[----:B------:R-:W-:Y:S01]  /*3b80*/  LEA.HI.X.SX32 R21, R13, R0, 0x1, P1 ;  /* 0x000000000d157211 */ /* 0x000fe200008f0eff */
[----:B------:R-:W-:Y:S01]  /*3b90*/  IMAD R13, R3, 0x11, RZ ;  /* 0x00000011030d7824 */ /* 0x000fe200078e02ff */
[----:B------:R-:W-:Y:S01]  /*3ba0*/  LEA R5, R6, R4, 0x2 ;  /* 0x0000000406057211 */ /* 0x000fe200078e10ff */
[----:B------:R0:W-:Y:S01]  /*3bb0*/  STL.64 [R1+0x38], R22 ;  /* 0x0000381601007387 */ /* 0x0001e20000100a00 */
[----:B------:R-:W-:-:S03]  /*3bc0*/  LEA R18, P1, R8, R216, 0x1 ;  /* 0x000000d808127211 */ /* 0x000fc600078208ff */
[----:B------:R1:W-:Y:S01]  /*3bd0*/  STL.64 [R1+0x30], R20 ;  /* 0x0000301401007387 */ /* 0x0003e20000100a00 */
[----:B------:R-:W-:Y:S01]  /*3be0*/  IMAD R10, R6, 0x4, R5 ;  /* 0x00000004060a7824 */ /* 0x000fe200078e0205 */
[----:B------:R-:W-:Y:S02]  /*3bf0*/  LEA.HI.X.SX32 R19, R8, R0, 0x1, P1 ;  /* 0x0000000008137211 */ /* 0x000fe400008f0eff */
[----:B------:R2:W-:Y:S01]  /*3c00*/  STL.64 [R1+0x28], R16 ;  /* 0x0000281001007387 */ /* 0x0005e20000100a00 */
[----:B------:R-:W-:Y:S01]  /*3c10*/  LEA R14, P1, R9, R216, 0x1 ;  /* 0x000000d8090e7211 */ /* 0x000fe200078208ff */
[----:B0-----:R-:W-:-:S03]  /*3c20*/  IMAD R22, R3, 0x1a, RZ ;  /* 0x0000001a03167824 */ /* 0x001fc600078e02ff */
[----:B------:R-:W-:Y:S01]  /*3c30*/  LEA.HI.X.SX32 R15, R9, R0, 0x1, P1 ;  /* 0x00000000090f7211 */ /* 0x000fe200008f0eff */
[----:B------:R-:W-:Y:S01]  /*3c40*/  IMAD R23, R3, 0x1b, RZ ;  /* 0x0000001b03177824 */ /* 0x000fe200078e02ff */
[-C--:B------:R-:W-:Y:S02]  /*3c50*/  LEA R246, P1, R5, R216.reuse, 0x1 ;  /* 0x000000d805f67211 */ /* 0x080fe400078208ff */
[----:B-1----:R-:W-:Y:S02]  /*3c60*/  LEA R20, P0, R7, R216, 0x1 ;  /* 0x000000d807147211 */ /* 0x002fe400078008ff */
[-C--:B------:R-:W-:Y:S02]  /*3c70*/  LEA.HI.X.SX32 R247, R5, R0.reuse, 0x1, P1 ;  /* 0x0000000005f77211 */ /* 0x080fe400008f0eff */
[----:B------:R-:W-:Y:S02]  /*3c80*/  LEA.HI.X.SX32 R21, R7, R0, 0x1, P0 ;  /* 0x0000000007157211 */ /* 0x000fe400000f0eff */
[----:B--2---:R-:W-:-:S02]  /*3c90*/  LEA R16, P2, R12, R216, 0x1 ;  /* 0x000000d80c107211 */ /* 0x004fc400078408ff */
[----:B------:R-:W-:Y:S01]  /*3ca0*/  LEA R7, R6, R10, 0x2 ;  /* 0x0000000a06077211 */ /* 0x000fe200078e10ff */
[----:B------:R0:W-:Y:S01]  /*3cb0*/  STL.64 [R1+0x20], R20 ;  /* 0x0000201401007387 */ /* 0x0001e20000100a00 */
[----:B------:R-:W-:Y:S02]  /*3cc0*/  LEA.HI.X.SX32 R17, R12, R0, 0x1, P2 ;  /* 0x000000000c117211 */ /* 0x000fe400010f0eff */
[----:B------:R-:W-:Y:S01]  /*3cd0*/  LEA R250, P2, R11, R216, 0x1 ;  /* 0x000000d80bfa7211 */ /* 0x000fe200078408ff */
[C---:B------:R-:W-:Y:S01]  /*3ce0*/  IMAD R8, R6.reuse, 0x4, R7 ;  /* 0x0000000406087824 */ /* 0x040fe200078e0207 */
[----:B------:R-:W-:Y:S01]  /*3cf0*/  SHF.L.U32 R12, R3, 0x4, RZ ;  /* 0x00000004030c7819 */ /* 0x000fe200000006ff */
[----:B------:R1:W-:Y:S01]  /*3d00*/  STL.64 [R1+0x10], R16 ;  /* 0x0000101001007387 */ /* 0x0003e20000100a00 */
[----:B------:R-:W-:Y:S01]  /*3d10*/  LEA.HI.X.SX32 R251, R11, R0, 0x1, P2 ;  /* 0x000000000bfb7211 */ /* 0x000fe200010f0eff */
[C---:B------:R-:W-:Y:S01]  /*3d20*/  IMAD R11, R3.reuse, 0xf, RZ ;  /* 0x0000000f030b7824 */ /* 0x040fe200078e02ff */
[----:B------:R-:W-:Y:S01]  /*3d30*/  LEA R9, R6, R8, 0x2 ;  /* 0x0000000806097211 */ /* 0x000fe200078e10ff */
[----:B------:R2:W-:Y:S01]  /*3d40*/  STL.64 [R1+0x18], R18 ;  /* 0x0000181201007387 */ /* 0x0005e20000100a00 */
[-C--:B------:R-:W-:Y:S01]  /*3d50*/  LEA R244, P2, R10, R216.reuse, 0x1 ;  /* 0x000000d80af47211 */ /* 0x080fe200078408ff */
[C---:B0-----:R-:W-:Y:S01]  /*3d60*/  IMAD R20, R3.reuse, 0x18, RZ ;  /* 0x0000001803147824 */ /* 0x041fe200078e02ff */
[----:B------:R-:W-:Y:S01]  /*3d70*/  LEA R236, P1, R8, R216, 0x1 ;  /* 0x000000d808ec7211 */ /* 0x000fe200078208ff */
[C---:B------:R-:W-:Y:S01]  /*3d80*/  IMAD R21, R3.reuse, 0x19, RZ ;  /* 0x0000001903157824 */ /* 0x040fe200078e02ff */
[----:B------:R-:W-:Y:S01]  /*3d90*/  LEA.HI.X.SX32 R245, R10, R0, 0x1, P2 ;  /* 0x000000000af57211 */ /* 0x000fe200010f0eff */
[----:B------:R-:W-:Y:S01]  /*3da0*/  IMAD R10, R3, 0xe, RZ ;  /* 0x0000000e030a7824 */ /* 0x000fe200078e02ff */
[----:B------:R-:W-:-:S02]  /*3db0*/  LEA R232, P2, R9, R216, 0x1 ;  /* 0x000000d809e87211 */ /* 0x000fc400078408ff */
[----:B-1----:R-:W-:Y:S02]  /*3dc0*/  LEA R16, P0, R2, R216, 0x1 ;  /* 0x000000d802107211 */ /* 0x002fe400078008ff */
[-C--:B------:R-:W-:Y:S01]  /*3dd0*/  LEA.HI.X.SX32 R237, R8, R0.reuse, 0x1, P1 ;  /* 0x0000000008ed7211 */ /* 0x080fe200008f0eff */
[C---:B------:R-:W-:Y:S01]  /*3de0*/  IMAD R8, R3.reuse, 0xd, RZ ;  /* 0x0000000d03087824 */ /* 0x040fe200078e02ff */
[----:B------:R-:W-:Y:S01]  /*3df0*/  LEA.HI.X.SX32 R17, R2, R0, 0x1, P0 ;  /* 0x0000000002117211 */ /* 0x000fe200000f0eff */
[----:B------:R-:W-:Y:S01]  /*3e00*/  IMAD R2, R6, 0x4, R9 ;  /* 0x0000000406027824 */ /* 0x000fe200078e0209 */
[C---:B------:R-:W-:Y:S01]  /*3e10*/  LEA R248, P0, R4.reuse, R216, 0x1 ;  /* 0x000000d804f87211 */ /* 0x040fe200078008ff */
[----:B--2---:R-:W-:Y:S01]  /*3e20*/  IMAD R18, R3, 0x16, RZ ;  /* 0x0000001603127824 */ /* 0x004fe200078e02ff */
[-C--:B------:R-:W-:Y:S01]  /*3e30*/  LEA.HI.X.SX32 R233, R9, R0.reuse, 0x1, P2 ;  /* 0x0000000009e97211 */ /* 0x080fe200010f0eff */
[----:B------:R0:W-:Y:S01]  /*3e40*/  STL.64 [R1+0x8], R16 ;  /* 0x0000081001007387 */ /* 0x0001e20000100a00 */
[----:B------:R-:W-:Y:S01]  /*3e50*/  LEA.HI.X.SX32 R249, R4, R0, 0x1, P0 ;  /* 0x0000000004f97211 */ /* 0x000fe200000f0eff */
[----:B------:R-:W-:Y:S01]  /*3e60*/  IMAD R19, R3, 0x17, RZ ;  /* 0x0000001703137824 */ /* 0x000fe200078e02ff */
[----:B------:R-:W-:Y:S01]  /*3e70*/  LEA R4, R6, R2, 0x2 ;  /* 0x0000000206047211 */ /* 0x000fe200078e10ff */
[----:B------:R1:W-:Y:S01]  /*3e80*/  STL.64 [R1], R14 ;  /* 0x0000000e01007387 */ /* 0x0003e20000100a00 */
[----:B------:R-:W-:-:S02]  /*3e90*/  LEA R240, P0, R7, R216, 0x1 ;  /* 0x000000d807f07211 */ /* 0x000fc400078008ff */
[----:B------:R-:W-:Y:S01]  /*3ea0*/  LEA R224, P1, R4, R216, 0x1 ;  /* 0x000000d804e07211 */ /* 0x000fe200078208ff */
[----:B------:R-:W-:Y:S01]  /*3eb0*/  IMAD R5, R6, 0x4, R4 ;  /* 0x0000000406057824 */ /* 0x000fe200078e0204 */
[----:B------:R-:W-:Y:S01]  /*3ec0*/  LEA.HI.X.SX32 R241, R7, R0, 0x1, P0 ;  /* 0x0000000007f17211 */ /* 0x000fe200000f0eff */
[C---:B------:R-:W-:Y:S01]  /*3ed0*/  IMAD R7, R3.reuse, 0xc, RZ ;  /* 0x0000000c03077824 */ /* 0x040fe200078e02ff */
[-C--:B------:R-:W-:Y:S01]  /*3ee0*/  LEA R228, P0, R2, R216.reuse, 0x1 ;  /* 0x000000d802e47211 */ /* 0x080fe200078008ff */
[C---:B0-----:R-:W-:Y:S01]  /*3ef0*/  IMAD R16, R3.reuse, 0x14, RZ ;  /* 0x0000001403107824 */ /* 0x041fe200078e02ff */
[----:B------:R-:W-:Y:S01]  /*3f00*/  LEA R6, R6, R5, 0x2 ;  /* 0x0000000506067211 */ /* 0x000fe200078e10ff */
[----:B------:R-:W-:Y:S01]  /*3f10*/  IMAD R17, R3, 0x15, RZ ;  /* 0x0000001503117824 */ /* 0x000fe200078e02ff */
[-C--:B------:R-:W-:Y:S01]  /*3f20*/  LEA R220, P2, R5, R216.reuse, 0x1 ;  /* 0x000000d805dc7211 */ /* 0x080fe200078408ff */
[C---:B-1----:R-:W-:Y:S01]  /*3f30*/  IMAD R14, R3.reuse, 0x12, RZ ;  /* 0x00000012030e7824 */ /* 0x042fe200078e02ff */
[----:B------:R-:W-:Y:S01]  /*3f40*/  LEA R216, P3, R6, R216, 0x1 ;  /* 0x000000d806d87211 */ /* 0x000fe200078608ff */
[C---:B------:R-:W-:Y:S01]  /*3f50*/  IMAD R15, R3.reuse, 0x13, RZ ;  /* 0x00000013030f7824 */ /* 0x040fe200078e02ff */
[-C--:B------:R-:W-:Y:S01]  /*3f60*/  LEA.HI.X.SX32 R229, R2, R0.reuse, 0x1, P0 ;  /* 0x0000000002e57211 */ /* 0x080fe200000f0eff */
[C---:B------:R-:W-:Y:S01]  /*3f70*/  IMAD R2, R3.reuse, 0x9, RZ ;  /* 0x0000000903027824 */ /* 0x040fe200078e02ff */
[-C--:B------:R-:W-:Y:S01]  /*3f80*/  LEA.HI.X.SX32 R225, R4, R0.reuse, 0x1, P1 ;  /* 0x0000000004e17211 */ /* 0x080fe200008f0eff */
[----:B------:R-:W-:Y:S01]  /*3f90*/  IMAD R4, R3, 0xa, RZ ;  /* 0x0000000a03047824 */ /* 0x000fe200078e02ff */
[-C--:B------:R-:W-:Y:S01]  /*3fa0*/  LEA.HI.X.SX32 R221, R5, R0.reuse, 0x1, P2 ;  /* 0x0000000005dd7211 */ /* 0x080fe200010f0eff */
[----:B------:R-:W-:Y:S01]  /*3fb0*/  IMAD.WIDE R128, R2, 0x2, R154 ;  /* 0x0000000202807825 */ /* 0x000fe200078e029a */
[----:B------:R-:W-:-:S02]  /*3fc0*/  LEA.HI.X.SX32 R217, R6, R0, 0x1, P3 ;  /* 0x0000000006d97211 */ /* 0x000fc400018f0eff */
[----:B------:R-:W-:Y:S01]  /*3fd0*/  LOP3.LUT P0, RZ, R243, 0x7, RZ, 0xc0, !PT ;  /* 0x00000007f3ff7812 */ /* 0x000fe2000780c0ff */
[----:B------:R-:W-:Y:S01]  /*3fe0*/  IMAD.SHL.U32 R0, R3, 0x8, RZ ;  /* 0x0000000803007824 */ /* 0x000fe200078e00ff */
[----:B------:R-:W-:Y:S01]  /*3ff0*/  LOP3.LUT P1, RZ, R243, 0x3, RZ, 0xc0, !PT ;  /* 0x00000003f3ff7812 */ /* 0x000fe2000782c0ff */
[----:B------:R-:W-:Y:S01]  /*4000*/  IMAD R5, R3, 0xb, RZ ;  /* 0x0000000b03057824 */ /* 0x000fe200078e02ff */
[----:B------:R-:W-:Y:S01]  /*4010*/  MOV R9, RZ ;  /* 0x000000ff00097202 */ /* 0x000fe20000000f00 */
[----:B------:R-:W-:-:S04]  /*4020*/  IMAD.WIDE R124, R0, 0x2, R154 ;  /* 0x00000002007c7825 */ /* 0x000fc800078e029a */
[----:B------:R-:W-:Y:S01]  /*4030*/  IMAD.WIDE R126, R0, 0x2, R156 ;  /* 0x00000002007e7825 */ /* 0x000fe200078e029c */
[----:B------:R0:W-:Y:S03]  /*4040*/  STL.64 [R1+0x720], R124 ;  /* 0x0007207c01007387 */ /* 0x0001e60000100a00 */
[----:B------:R-:W-:Y:S01]  /*4050*/  IMAD R3, R3, 0x3f, RZ ;  /* 0x0000003f03037824 */ /* 0x000fe200078e02ff */
[----:B------:R1:W-:Y:S01]  /*4060*/  STL.64 [R1+0x718], R126 ;  /* 0x0007187e01007387 */ /* 0x0003e20000100a00 */
[----:B------:R-:W-:-:S03]  /*4070*/  IMAD.MOV.U32 R6, RZ, RZ, RZ ;  /* 0x000000ffff067224 */ /* 0x000fc600078e00ff */
[----:B------:R2:W-:Y:S01]  /*4080*/  STL.64 [R1+0x710], R128 ;  /* 0x0007108001007387 */ /* 0x0005e20000100a00 */
[----:B0-----:R-:W-:-:S04]  /*4090*/  IMAD.WIDE R124, R2, 0x2, R156 ;  /* 0x00000002027c7825 */ /* 0x001fc800078e029c */
[C---:B-1----:R-:W-:Y:S01]  /*40a0*/  IMAD.WIDE R126, R4.reuse, 0x2, R154 ;  /* 0x00000002047e7825 */ /* 0x042fe200078e029a */
[----:B------:R0:W-:Y:S03]  /*40b0*/  STL.64 [R1+0x708], R124 ;  /* 0x0007087c01007387 */ /* 0x0001e60000100a00 */
[----:B--2---:R-:W-:Y:S01]  /*40c0*/  IMAD.WIDE R128, R4, 0x2, R156 ;  /* 0x0000000204807825 */ /* 0x004fe200078e029c */
[----:B------:R1:W-:Y:S04]  /*40d0*/  STL.64 [R1+0x700], R126 ;  /* 0x0007007e01007387 */ /* 0x0003e80000100a00 */
[----:B------:R-:W-:Y:S01]  /*40e0*/  STL.64 [R1+0x6f8], R128 ;  /* 0x0006f88001007387 */ /* 0x000fe20000100a00 */
[----:B0-----:R-:W-:-:S04]  /*40f0*/  IMAD.WIDE R124, R5, 0x2, R154 ;  /* 0x00000002057c7825 */ /* 0x001fc800078e029a */
[----:B-1----:R-:W-:Y:S01]  /*4100*/  IMAD.WIDE R126, R5, 0x2, R156 ;  /* 0x00000002057e7825 */ /* 0x002fe200078e029c */
[----:B------:R0:W-:Y:S03]  /*4110*/  STL.64 [R1+0x6f0], R124 ;  /* 0x0006f07c01007387 */ /* 0x0001e60000100a00 */
[C---:B------:R-:W-:Y:S01]  /*4120*/  IMAD.WIDE R4, R7.reuse, 0x2, R154 ;  /* 0x0000000207047825 */ /* 0x040fe200078e029a */
[----:B------:R1:W-:Y:S04]  /*4130*/  STL.64 [R1+0x6e8], R126 ;  /* 0x0006e87e01007387 */ /* 0x0003e80000100a00 */
[----:B------:R2:W-:Y:S01]  /*4140*/  STL.64 [R1+0x6e0], R4 ;  /* 0x0006e00401007387 */ /* 0x0005e20000100a00 */
[----:B0-----:R-:W-:-:S04]  /*4150*/  IMAD.WIDE R124, R7, 0x2, R156 ;  /* 0x00000002077c7825 */ /* 0x001fc800078e029c */
[C---:B-1----:R-:W-:Y:S01]  /*4160*/  IMAD.WIDE R126, R8.reuse, 0x2, R154 ;  /* 0x00000002087e7825 */ /* 0x042fe200078e029a */
[----:B------:R0:W-:Y:S03]  /*4170*/  STL.64 [R1+0x6d8], R124 ;  /* 0x0006d87c01007387 */ /* 0x0001e60000100a00 */
[----:B--2---:R-:W-:Y:S01]  /*4180*/  IMAD.WIDE R4, R8, 0x2, R156 ;  /* 0x0000000208047825 */ /* 0x004fe200078e029c */
[----:B------:R1:W-:Y:S04]  /*4190*/  STL.64 [R1+0x6d0], R126 ;  /* 0x0006d07e01007387 */ /* 0x0003e80000100a00 */
[----:B------:R2:W-:Y:S01]  /*41a0*/  STL.64 [R1+0x6c8], R4 ;  /* 0x0006c80401007387 */ /* 0x0005e20000100a00 */
[----:B0-----:R-:W-:-:S04]  /*41b0*/  IMAD.WIDE R124, R10, 0x2, R154 ;  /* 0x000000020a7c7825 */ /* 0x001fc800078e029a */
[----:B-1----:R-:W-:Y:S01]  /*41c0*/  IMAD.WIDE R126, R10, 0x2, R156 ;  /* 0x000000020a7e7825 */ /* 0x002fe200078e029c */
[----:B------:R0:W-:Y:S03]  /*41d0*/  STL.64 [R1+0x6c0], R124 ;  /* 0x0006c07c01007387 */ /* 0x0001e60000100a00 */
[C---:B--2---:R-:W-:Y:S01]  /*41e0*/  IMAD.WIDE R4, R11.reuse, 0x2, R154 ;  /* 0x000000020b047825 */ /* 0x044fe200078e029a */
[----:B------:R-:W-:Y:S04]  /*41f0*/  STL.64 [R1+0x6b8], R126 ;  /* 0x0006b87e01007387 */ /* 0x000fe80000100a00 */
[----:B------:R1:W-:Y:S01]  /*4200*/  STL.64 [R1+0x6b0], R4 ;  /* 0x0006b00401007387 */ /* 0x0003e20000100a00 */
[----:B0-----:R-:W-:-:S04]  /*4210*/  IMAD.WIDE R124, R11, 0x2, R156 ;  /* 0x000000020b7c7825 */ /* 0x001fc800078e029c */
[C---:B------:R-:W-:Y:S01]  /*4220*/  IMAD.WIDE R10, R12.reuse, 0x2, R154 ;  /* 0x000000020c0a7825 */ /* 0x040fe200078e029a */
[----:B------:R0:W-:Y:S03]  /*4230*/  STL.64 [R1+0x6a8], R124 ;  /* 0x0006a87c01007387 */ /* 0x0001e60000100a00 */
[----:B-1----:R-:W-:Y:S01]  /*4240*/  IMAD.WIDE R4, R12, 0x2, R156 ;  /* 0x000000020c047825 */ /* 0x002fe200078e029c */
[----:B------:R1:W-:Y:S04]  /*4250*/  STL.64 [R1+0x6a0], R10 ;  /* 0x0006a00a01007387 */ /* 0x0003e80000100a00 */
[----:B------:R2:W-:Y:S01]  /*4260*/  STL.64 [R1+0x698], R4 ;  /* 0x0006980401007387 */ /* 0x0005e20000100a00 */
[----:B0-----:R-:W-:-:S04]  /*4270*/  IMAD.WIDE R124, R13, 0x2, R154 ;  /* 0x000000020d7c7825 */ /* 0x001fc800078e029a */
[----:B-1----:R-:W-:Y:S01]  /*4280*/  IMAD.WIDE R10, R13, 0x2, R156 ;  /* 0x000000020d0a7825 */ /* 0x002fe200078e029c */
[----:B------:R-:W-:Y:S03]  /*4290*/  STL.64 [R1+0x690], R124 ;  /* 0x0006907c01007387 */ /* 0x000fe60000100a00 */
[C---:B--2---:R-:W-:Y:S01]  /*42a0*/  IMAD.WIDE R4, R14.reuse, 0x2, R154 ;  /* 0x000000020e047825 */ /* 0x044fe200078e029a */
[----:B------:R0:W-:Y:S03]  /*42b0*/  STL.64 [R1+0x688], R10 ;  /* 0x0006880a01007387 */ /* 0x0001e60000100a00 */
[----:B------:R-:W-:Y:S01]  /*42c0*/  IMAD.WIDE R12, R14, 0x2, R156 ;  /* 0x000000020e0c7825 */ /* 0x000fe200078e029c */
[----:B------:R1:W-:Y:S04]  /*42d0*/  STL.64 [R1+0x680], R4 ;  /* 0x0006800401007387 */ /* 0x0003e80000100a00 */
[----:B------:R2:W-:Y:S01]  /*42e0*/  STL.64 [R1+0x678], R12 ;  /* 0x0006780c01007387 */ /* 0x0005e20000100a00 */
[----:B0-----:R-:W-:-:S04]  /*42f0*/  IMAD.WIDE R10, R15, 0x2, R154 ;  /* 0x000000020f0a7825 */ /* 0x001fc800078e029a */
[----:B-1----:R-:W-:Y:S01]  /*4300*/  IMAD.WIDE R4, R15, 0x2, R156 ;  /* 0x000000020f047825 */ /* 0x002fe200078e029c */
[----:B------:R0:W-:Y:S03]  /*4310*/  STL.64 [R1+0x670], R10 ;  /* 0x0006700a01007387 */ /* 0x0001e60000100a00 */
[C---:B--2---:R-:W-:Y:S01]  /*4320*/  IMAD.WIDE R12, R16.reuse, 0x2, R154 ;  /* 0x00000002100c7825 */ /* 0x044fe200078e029a */
        /* <DEDUP_REMOVED lines=173> */
[----:B------:R-:W-:Y:S01]  /*4e00*/  IMAD.WIDE R2, R3, 0x2, R156 ;  /* 0x0000000203027825 */ /* 0x000fe200078e029c */
[----:B------:R2:W-:Y:S04]  /*4e10*/  STL.64 [R1+0x3b0], R4 ;  /* 0x0003b00401007387 */ /* 0x0005e80000100a00 */
[----:B------:R2:W-:Y:S02]  /*4e20*/  STL.64 [R1+0x3a8], R2 ;  /* 0x0003a80201007387 */ /* 0x0005e40000100a00 */
.L_x_1:
[----:B------:R-:W3:Y:S04]  /*4e30*/  LDL.64 R30, [R1+0x718] ;  /* 0x00071800011e7983 */ /* 0x000ee80000100a00 */
[----:B------:R-:W4:Y:S04]  /*4e40*/  LDL.64 R26, [R1+0x700] ;  /* 0x00070000011a7983 */ /* 0x000f280000100a00 */
[----:B--2---:R-:W2:Y:S04]  /*4e50*/  LDL.64 R10, [R1+0x6f0] ;  /* 0x0006f000010a7983 */ /* 0x004ea80000100a00 */
[----:B------:R-:W5:Y:S04]  /*4e60*/  LDL.64 R16, [R1+0x710] ;  /* 0x0007100001107983 */ /* 0x000f680000100a00 */
        /* <DEDUP_REMOVED lines=30> */
[----:B------:R-:W5:Y:S01]  /*5050*/  LDL.64 R206, [R1+0x518] ;  /* 0x0005180001ce7983 */ /* 0x000f620000100a00 */
[----:B------:R-:W-:-:S03]  /*5060*/  IMAD.WIDE R28, R9, 0x2, R154 ;  /* 0x00000002091c7825 */ /* 0x000fc600078e029a */
[----:B------:R-:W5:Y:S04]  /*5070*/  LDL.64 R180, [R1+0x4f0] ;  /* 0x0004f00001b47983 */ /* 0x000f680000100a00 */
[----:B------:R-:W5:Y:S04]  /*5080*/  LDL.64 R170, [R1+0x4c0] ;  /* 0x0004c00001aa7983 */ /* 0x000f680000100a00 */
[----:B------:R-:W5:Y:S04]  /*5090*/  LDG.E.U16 R28, desc[UR10][R28.64] ;  /* 0x0000000a1c1c7981 */ /* 0x000f68000c1e1500 */
        /* <DEDUP_REMOVED lines=8> */
[----:B------:R-:W5:Y:S04]  /*5120*/  LDG.E.U16 R3, desc[UR10][R2.64] ;  /* 0x0000000a02037981 */ /* 0x000f68000c1e1500 */
[----:B------:R-:W5:Y:S04]  /*5130*/  LDL.64 R218, [R1+0x3f8] ;  /* 0x0003f80001da7983 */ /* 0x000f680000100a00 */
[----:B------:R-:W5:Y:S04]  /*5140*/  LDL.64 R234, [R1+0x438] ;  /* 0x0004380001ea7983 */ /* 0x000f680000100a00 */
[----:B------:R-:W5:Y:S04]  /*5150*/  LDL.64 R230, [R1+0x3d0] ;  /* 0x0003d00001e67983 */ /* 0x000f680000100a00 */
[----:B------:R-:W5:Y:S04]  /*5160*/  LDL.64 R226, [R1+0x3c8] ;  /* 0x0003c80001e27983 */ /* 0x000f680000100a00 */
[----:B------:R-:W5:Y:S01]  /*5170*/  LDL.64 R238, [R1+0x388] ;  /* 0x0003880001ee7983 */ /* 0x000f620000100a00 */
[----:B---3--:R-:W-:-:S03]  /*5180*/  IMAD.WIDE R166, R9, 0x2, R30 ;  /* 0x0000000209a67825 */ /* 0x008fc600078e021e */
[----:B------:R-:W3:Y:S01]  /*5190*/  LDL.64 R30, [R1+0x6b0] ;  /* 0x0006b000011e7983 */ /* 0x000ee20000100a00 */
[----:B----4-:R-:W-:-:S03]  /*51a0*/  IMAD.WIDE R132, R9, 0x2, R26 ;  /* 0x0000000209847825 */ /* 0x010fc600078e021a */
[----:B------:R-:W4:Y:S01]  /*51b0*/  LDL.64 R26, [R1+0x6a8] ;  /* 0x0006a800011a7983 */ /* 0x000f220000100a00 */
[----:B--2---:R-:W-:-:S03]  /*51c0*/  IMAD.WIDE R10, R9, 0x2, R10 ;  /* 0x00000002090a7825 */ /* 0x004fc600078e020a */
[----:B------:R-:W2:Y:S01]  /*51d0*/  LDG.E.U16 R132, desc[UR10][R132.64] ;  /* 0x0000000a84847981 */ /* 0x000ea2000c1e1500 */
[----:B-----5:R-:W-:-:S03]  /*51e0*/  IMAD.WIDE R142, R9, 0x2, R16 ;  /* 0x00000002098e7825 */ /* 0x020fc600078e0210 */
[----:B------:R0:W5:Y:S01]  /*51f0*/  LDG.E.U16 R121, desc[UR10][R10.64] ;  /* 0x0000000a0a797981 */ /* 0x000162000c1e1500 */
[----:B------:R-:W-:-:S03]  /*5200*/  IMAD.WIDE R12, R9, 0x2, R12 ;  /* 0x00000002090c7825 */ /* 0x000fc600078e020c */
[----:B------:R-:W2:Y:S04]  /*5210*/  LDL.64 R16, [R1+0x6b8] ;  /* 0x0006b80001107983 */ /* 0x000ea80000100a00 */
[----:B------:R1:W5:Y:S01]  /*5220*/  LDG.E.U16 R131, desc[UR10][R12.64] ;  /* 0x0000000a0c837981 */ /* 0x000362000c1e1500 */
[----:B0-----:R-:W-:-:S03]  /*5230*/  IMAD.WIDE R10, R9, 0x2, R24 ;  /* 0x00000002090a7825 */ /* 0x001fc600078e0218 */
[----:B------:R-:W5:Y:S01]  /*5240*/  LDL.64 R24, [R1+0x680] ;  /* 0x0006800001187983 */ /* 0x000f620000100a00 */
[----:B------:R-:W-:-:S03]  /*5250*/  IMAD.WIDE R38, R9, 0x2, R22 ;  /* 0x0000000209267825 */ /* 0x000fc600078e0216 */
[----:B------:R-:W5:Y:S01]  /*5260*/  LDL.64 R22, [R1+0x678] ;  /* 0x0006780001167983 */ /* 0x000f620000100a00 */
[----:B-1----:R-:W-:-:S03]  /*5270*/  IMAD.WIDE R12, R9, 0x2, R32 ;  /* 0x00000002090c7825 */ /* 0x002fc600078e0220 */
[----:B------:R-:W5:Y:S01]  /*5280*/  LDL.64 R32, [R1+0x688] ;  /* 0x0006880001207983 */ /* 0x000f620000100a00 */
[----:B------:R-:W-:-:S03]  /*5290*/  IMAD.WIDE R112, R9, 0x2, R18 ;  /* 0x0000000209707825 */ /* 0x000fc600078e0212 */
[----:B------:R-:W5:Y:S01]  /*52a0*/  LDL.64 R18, [R1+0x690] ;  /* 0x0006900001127983 */ /* 0x000f620000100a00 */
[----:B------:R-:W-:-:S03]  /*52b0*/  IMAD.WIDE R14, R9, 0x2, R14 ;  /* 0x00000002090e7825 */ /* 0x000fc600078e020e */
[----:B------:R0:W5:Y:S04]  /*52c0*/  LDG.E.U16 R120, desc[UR10][R12.64] ;  /* 0x0000000a0c787981 */ /* 0x000168000c1e1500 */
[----:B------:R3:W5:Y:S04]  /*52d0*/  LDG.E.U16 R141, desc[UR10][R14.64] ;  /* 0x0000000a0e8d7981 */ /* 0x000768000c1e1500 */
[----:B------:R1:W5:Y:S01]  /*52e0*/  LDG.E.U16 R47, desc[UR10][R10.64] ;  /* 0x0000000a0a2f7981 */ /* 0x000362000c1e1500 */
[----:B0-----:R-:W-:-:S03]  /*52f0*/  IMAD.WIDE R12, R9, 0x2, R20 ;  /* 0x00000002090c7825 */ /* 0x001fc600078e0214 */
[----:B------:R-:W5:Y:S04]  /*5300*/  LDL.64 R20, [R1+0x670] ;  /* 0x0006700001147983 */ /* 0x000f680000100a00 */
[----:B------:R-:W5:Y:S04]  /*5310*/  LDG.E.U16 R112, desc[UR10][R112.64] ;  /* 0x0000000a70707981 */ /* 0x000f68000c1e1500 */
[----:B------:R-:W5:Y:S04]  /*5320*/  LDG.E.U16 R38, desc[UR10][R38.64] ;  /* 0x0000000a26267981 */ /* 0x000f68000c1e1500 */
[----:B------:R-:W5:Y:S04]  /*5330*/  LDG.E.U16 R142, desc[UR10][R142.64] ;  /* 0x0000000a8e8e7981 */ /* 0x000f68000c1e1500 */
[----:B------:R-:W5:Y:S01]  /*5340*/  LDG.E.U16 R166, desc[UR10][R166.64] ;  /* 0x0000000aa6a67981 */ /* 0x000f62000c1e1500 */
[----:B---3--:R-:W-:-:S03]  /*5350*/  IMAD.WIDE R14, R9, 0x2, R30 ;  /* 0x00000002090e7825 */ /* 0x008fc600078e021e */
[----:B------:R-:W3:Y:S01]  /*5360*/  LDL.64 R30, [R1+0x650] ;  /* 0x00065000011e7983 */ /* 0x000ee20000100a00 */
[----:B-1----:R-:W-:-:S03]  /*5370*/  IMAD.WIDE R10, R9, 0x2, R36 ;  /* 0x00000002090a7825 */ /* 0x002fc600078e0224 */
[----:B------:R4:W3:Y:S04]  /*5380*/  LDG.E.U16 R37, desc[UR10][R12.64] ;  /* 0x0000000a0c257981 */ /* 0x0008e8000c1e1500 */
[----:B------:R-:W3:Y:S01]  /*5390*/  LDG.E.U16 R15, desc[UR10][R14.64] ;  /* 0x0000000a0e0f7981 */ /* 0x000ee2000c1e1500 */
[----:B----4-:R-:W-:-:S03]  /*53a0*/  IMAD.WIDE R12, R9, 0x2, R26 ;  /* 0x00000002090c7825 */ /* 0x010fc600078e021a */
[----:B------:R0:W4:Y:S04]  /*53b0*/  LDG.E.U16 R27, desc[UR10][R10.64] ;  /* 0x0000000a0a1b7981 */ /* 0x000128000c1e1500 */
[----:B------:R1:W4:Y:S01]  /*53c0*/  LDG.E.U16 R14, desc[UR10][R12.64] ;  /* 0x0000000a0c0e7981 */ /* 0x000322000c1e1500 */
[----:B--2---:R-:W-:-:S04]  /*53d0*/  IMAD.WIDE R16, R9, 0x2, R16 ;  /* 0x0000000209107825 */ /* 0x004fc800078e0210 */
[C---:B0-----:R-:W-:Y:S01]  /*53e0*/  IMAD.WIDE R10, R9.reuse, 0x2, R42 ;  /* 0x00000002090a7825 */ /* 0x041fe200078e022a */
[----:B------:R5:W2:Y:S03]  /*53f0*/  LDG.E.U16 R26, desc[UR10][R16.64] ;  /* 0x0000000a101a7981 */ /* 0x000aa6000c1e1500 */
[C---:B-1----:R-:W-:Y:S01]  /*5400*/  IMAD.WIDE R12, R9.reuse, 0x2, R34 ;  /* 0x00000002090c7825 */ /* 0x042fe200078e0222 */
[----:B------:R0:W4:Y:S04]  /*5410*/  LDG.E.U16 R151, desc[UR10][R10.64] ;  /* 0x0000000a0a977981 */ /* 0x000128000c1e1500 */
[----:B------:R-:W2:Y:S01]  /*5420*/  LDL.64 R34, [R1+0x630] ;  /* 0x0006300001227983 */ /* 0x000ea20000100a00 */
[----:B-----5:R-:W-:-:S03]  /*5430*/  IMAD.WIDE R16, R9, 0x2, R32 ;  /* 0x0000000209107825 */ /* 0x020fc600078e0220 */
[----:B------:R1:W5:Y:S01]  /*5440*/  LDG.E.U16 R150, desc[UR10][R12.64] ;  /* 0x0000000a0c967981 */ /* 0x000362000c1e1500 */
[----:B0-----:R-:W-:-:S03]  /*5450*/  IMAD.WIDE R10, R9, 0x2, R24 ;  /* 0x00000002090a7825 */ /* 0x001fc600078e0218 */
[----:B------:R-:W4:Y:S04]  /*5460*/  LDL.64 R24, [R1+0x628] ;  /* 0x0006280001187983 */ /* 0x000f280000100a00 */
[----:B------:R-:W5:Y:S01]  /*5470*/  LDL.64 R42, [R1+0x620] ;  /* 0x00062000012a7983 */ /* 0x000f620000100a00 */
[----:B-1----:R-:W-:-:S03]  /*5480*/  IMAD.WIDE R12, R9, 0x2, R22 ;  /* 0x00000002090c7825 */ /* 0x002fc600078e0216 */
[----:B------:R-:W5:Y:S04]  /*5490*/  LDL.64 R32, [R1+0x610] ;  /* 0x0006100001207983 */ /* 0x000f680000100a00 */
[----:B------:R-:W5:Y:S04]  /*54a0*/  LDL.64 R22, [R1+0x608] ;  /* 0x0006080001167983 */ /* 0x000f680000100a00 */
[----:B------:R0:W5:Y:S01]  /*54b0*/  LDG.E.U16 R129, desc[UR10][R12.64] ;  /* 0x0000000a0c817981 */ /* 0x000162000c1e1500 */
[----:B------:R-:W-:-:S03]  /*54c0*/  IMAD.WIDE R18, R9, 0x2, R18 ;  /* 0x0000000209127825 */ /* 0x000fc600078e0212 */
[----:B------:R1:W5:Y:S04]  /*54d0*/  LDG.E.U16 R130, desc[UR10][R10.64] ;  /* 0x0000000a0a827981 */ /* 0x000368000c1e1500 */
[----:B------:R1:W5:Y:S01]  /*54e0*/  LDG.E.U16 R140, desc[UR10][R18.64] ;  /* 0x0000000a128c7981 */ /* 0x000362000c1e1500 */
[----:B0-----:R-:W-:-:S03]  /*54f0*/  IMAD.WIDE R12, R9, 0x2, R40 ;  /* 0x00000002090c7825 */ /* 0x001fc600078e0228 */
[----:B------:R-:W5:Y:S01]  /*5500*/  LDL.64 R40, [R1+0x600] ;  /* 0x0006000001287983 */ /* 0x000f620000100a00 */
[----:B-1----:R-:W-:-:S03]  /*5510*/  IMAD.WIDE R10, R9, 0x2, R20 ;  /* 0x00000002090a7825 */ /* 0x002fc600078e0214 */
[----:B------:R0:W5:Y:S01]  /*5520*/  LDG.E.U16 R139, desc[UR10][R16.64] ;  /* 0x0000000a108b7981 */ /* 0x000162000c1e1500 */
[----:B------:R-:W-:-:S03]  /*5530*/  IMAD.WIDE R18, R9, 0x2, R118 ;  /* 0x0000000209127825 */ /* 0x000fc600078e0276 */
[----:B------:R-:W5:Y:S04]  /*5540*/  LDL.64 R20, [R1+0x618] ;  /* 0x0006180001147983 */ /* 0x000f680000100a00 */
[----:B------:R-:W5:Y:S01]  /*5550*/  LDG.E.U16 R119, desc[UR10][R10.64] ;  /* 0x0000000a0a777981 */ /* 0x000f62000c1e1500 */
[----:B0-----:R-:W-:-:S03]  /*5560*/  IMAD.WIDE R16, R9, 0x2, R44 ;  /* 0x0000000209107825 */ /* 0x001fc600078e022c */
[----:B------:R0:W5:Y:S04]  /*5570*/  LDG.E.U16 R118, desc[UR10][R18.64] ;  /* 0x0000000a12767981 */ /* 0x000168000c1e1500 */
[----:B------:R1:W5:Y:S04]  /*5580*/  LDG.E.U16 R46, desc[UR10][R16.64] ;  /* 0x0000000a102e7981 */ /* 0x000368000c1e1500 */
[----:B------:R1:W5:Y:S01]  /*5590*/  LDG.E.U16 R45, desc[UR10][R12.64] ;  /* 0x0000000a0c2d7981 */ /* 0x000362000c1e1500 */
[----:B0-----:R-:W-:-:S03]  /*55a0*/  IMAD.WIDE R18, R9, 0x2, R116 ;  /* 0x0000000209127825 */ /* 0x001fc600078e0274 */
[----:B------:R-:W5:Y:S01]  /*55b0*/  LDL.64 R116, [R1+0x5d8] ;  /* 0x0005d80001747983 */ /* 0x000f620000100a00 */
[----:B-1----:R-:W-:-:S03]  /*55c0*/  IMAD.WIDE R16, R9, 0x2, R122 ;  /* 0x0000000209107825 */ /* 0x002fc600078e027a */
[----:B------:R-:W5:Y:S01]  /*55d0*/  LDL.64 R122, [R1+0x5e0] ;  /* 0x0005e000017a7983 */ /* 0x000f620000100a00 */
[----:B------:R-:W-:-:S03]  /*55e0*/  IMAD.WIDE R12, R9, 0x2, R114 ;  /* 0x00000002090c7825 */ /* 0x000fc600078e0272 */
[----:B------:R-:W5:Y:S01]  /*55f0*/  LDL.64 R114, [R1+0x5c8] ;  /* 0x0005c80001727983 */ /* 0x000f620000100a00 */
[----:B---3--:R-:W-:-:S03]  /*5600*/  IMAD.WIDE R10, R9, 0x2, R30 ;  /* 0x00000002090a7825 */ /* 0x008fc600078e021e */
[----:B------:R-:W3:Y:S04]  /*5610*/  LDL.64 R30, [R1+0x5f8] ;  /* 0x0005f800011e7983 */ /* 0x000ee80000100a00 */
[----:B------:R2:W3:Y:S02]  /*5620*/  LDG.E.U16 R36, desc[UR10][R10.64] ;  /* 0x0000000a0a247981 */ /* 0x0004e4000c1e1500 */
[C---:B--2---:R-:W-:Y:S02]  /*5630*/  IMAD.WIDE R10, R9.reuse, 0x2, R34 ;  /* 0x00000002090a7825 */ /* 0x044fe400078e0222 */
[----:B------:R4:W2:Y:S02]  /*5640*/  LDG.E.U16 R35, desc[UR10][R16.64] ;  /* 0x0000000a10237981 */ /* 0x0008a4000c1e1500 */
[----:B----4-:R-:W-:-:S02]  /*5650*/  IMAD.WIDE R16, R9, 0x2, R24 ;  /* 0x0000000209107825 */ /* 0x010fc400078e0218 */
[----:B------:R-:W4:Y:S04]  /*5660*/  LDG.E.U16 R24, desc[UR10][R12.64] ;  /* 0x0000000a0c187981 */ /* 0x000f28000c1e1500 */
[----:B------:R5:W4:Y:S04]  /*5670*/  LDG.E.U16 R25, desc[UR10][R18.64] ;  /* 0x0000000a12197981 */ /* 0x000b28000c1e1500 */
[----:B------:R0:W4:Y:S01]  /*5680*/  LDG.E.U16 R13, desc[UR10][R10.64] ;  /* 0x0000000a0a0d7981 */ /* 0x000122000c1e1500 */
[----:B-----5:R-:W-:-:S03]  /*5690*/  IMAD.WIDE R18, R9, 0x2, R32 ;  /* 0x0000000209127825 */ /* 0x020fc600078e0220 */
[----:B------:R1:W5:Y:S04]  /*56a0*/  LDG.E.U16 R12, desc[UR10][R16.64] ;  /* 0x0000000a100c7981 */ /* 0x000368000c1e1500 */
[----:B------:R-:W2:Y:S01]  /*56b0*/  LDL.64 R32, [R1+0x5b8] ;  /* 0x0005b80001207983 */ /* 0x000ea20000100a00 */
[----:B0-----:R-:W-:-:S03]  /*56c0*/  IMAD.WIDE R10, R9, 0x2, R42 ;  /* 0x00000002090a7825 */ /* 0x001fc600078e022a */
[----:B------:R-:W4:Y:S01]  /*56d0*/  LDL.64 R42, [R1+0x5d0] ;  /* 0x0005d000012a7983 */ /* 0x000f220000100a00 */
[----:B-1----:R-:W-:-:S03]  /*56e0*/  IMAD.WIDE R16, R9, 0x2, R22 ;  /* 0x0000000209107825 */ /* 0x002fc600078e0216 */
[----:B------:R-:W5:Y:S04]  /*56f0*/  LDL.64 R22, [R1+0x5b0] ;  /* 0x0005b00001167983 */ /* 0x000f680000100a00 */
[----:B------:R0:W5:Y:S01]  /*5700*/  LDG.E.U16 R149, desc[UR10][R10.64] ;  /* 0x0000000a0a957981 */ /* 0x000162000c1e1500 */
[----:B------:R-:W-:-:S03]  /*5710*/  IMAD.WIDE R20, R9, 0x2, R20 ;  /* 0x0000000209147825 */ /* 0x000fc600078e0214 */
[----:B------:R-:W5:Y:S04]  /*5720*/  LDG.E.U16 R137, desc[UR10][R16.64] ;  /* 0x0000000a10897981 */ /* 0x000f68000c1e1500 */
[----:B------:R1:W5:Y:S01]  /*5730*/  LDG.E.U16 R148, desc[UR10][R20.64] ;  /* 0x0000000a14947981 */ /* 0x000362000c1e1500 */
[----:B0-----:R-:W-:-:S03]  /*5740*/  IMAD.WIDE R10, R9, 0x2, R40 ;  /* 0x00000002090a7825 */ /* 0x001fc600078e0228 */
[----:B------:R-:W5:Y:S04]  /*5750*/  LDL.64 R40, [R1+0x590] ;  /* 0x0005900001287983 */ /* 0x000f680000100a00 */
[----:B------:R0:W5:Y:S01]  /*5760*/  LDG.E.U16 R128, desc[UR10][R10.64] ;  /* 0x0000000a0a807981 */ /* 0x000162000c1e1500 */
[----:B-1----:R-:W-:-:S03]  /*5770*/  IMAD.WIDE R20, R9, 0x2, R126 ;  /* 0x0000000209147825 */ /* 0x002fc600078e027e */
[----:B------:R1:W5:Y:S01]  /*5780*/  LDG.E.U16 R138, desc[UR10][R18.64] ;  /* 0x0000000a128a7981 */ /* 0x000362000c1e1500 */
[----:B0-----:R-:W-:-:S03]  /*5790*/  IMAD.WIDE R10, R9, 0x2, R122 ;  /* 0x00000002090a7825 */ /* 0x001fc600078e027a */
[----:B------:R-:W5:Y:S01]  /*57a0*/  LDL.64 R122, [R1+0x568] ;  /* 0x00056800017a7983 */ /* 0x000f620000100a00 */
[----:B-1----:R-:W-:-:S03]  /*57b0*/  IMAD.WIDE R18, R9, 0x2, R124 ;  /* 0x0000000209127825 */ /* 0x002fc600078e027c */
[----:B------:R-:W5:Y:S04]  /*57c0*/  LDL.64 R124, [R1+0x570] ;  /* 0x00057000017c7983 */ /* 0x000f680000100a00 */
[----:B------:R-:W5:Y:S01]  /*57d0*/  LDG.E.U16 R44, desc[UR10][R10.64] ;  /* 0x0000000a0a2c7981 */ /* 0x000f62000c1e1500 */
[----:B---3--:R-:W-:-:S03]  /*57e0*/  IMAD.WIDE R16, R9, 0x2, R30 ;  /* 0x0000000209107825 */ /* 0x008fc600078e021e */
[----:B------:R-:W3:Y:S04]  /*57f0*/  LDL.64 R30, [R1+0x5a0] ;  /* 0x0005a000011e7983 */ /* 0x000ee80000100a00 */
[----:B------:R0:W3:Y:S02]  /*5800*/  LDG.E.U16 R127, desc[UR10][R16.64] ;  /* 0x0000000a107f7981 */ /* 0x0000e4000c1e1500 */
[C---:B0-----:R-:W-:Y:S02]  /*5810*/  IMAD.WIDE R16, R9.reuse, 0x2, R116 ;  /* 0x0000000209107825 */ /* 0x041fe400078e0274 */
[----:B------:R0:W3:Y:S04]  /*5820*/  LDG.E.U16 R117, desc[UR10][R20.64] ;  /* 0x0000000a14757981 */ /* 0x0000e8000c1e1500 */
[----:B------:R1:W3:Y:S01]  /*5830*/  LDG.E.U16 R116, desc[UR10][R18.64] ;  /* 0x0000000a12747981 */ /* 0x0002e2000c1e1500 */
[----:B0-----:R-:W-:-:S03]  /*5840*/  IMAD.WIDE R20, R9, 0x2, R114 ;  /* 0x0000000209147825 */ /* 0x001fc600078e0272 */
[----:B------:R-:W3:Y:S01]  /*5850*/  LDL.64 R114, [R1+0x560] ;  /* 0x0005600001727983 */ /* 0x000ee20000100a00 */
[----:B-1----:R-:W-:-:S03]  /*5860*/  IMAD.WIDE R18, R9, 0x2, R152 ;  /* 0x0000000209127825 */ /* 0x002fc600078e0298 */
[----:B------:R-:W3:Y:S01]  /*5870*/  LDL.64 R152, [R1+0x550] ;  /* 0x0005500001987983 */ /* 0x000ee20000100a00 */
[----:B----4-:R-:W-:-:S03]  /*5880*/  IMAD.WIDE R10, R9, 0x2, R42 ;  /* 0x00000002090a7825 */ /* 0x010fc600078e022a */
[----:B------:R2:W4:Y:S04]  /*5890*/  LDG.E.U16 R43, desc[UR10][R16.64] ;  /* 0x0000000a102b7981 */ /* 0x000528000c1e1500 */
[----:B------:R5:W4:Y:S01]  /*58a0*/  LDG.E.U16 R34, desc[UR10][R10.64] ;  /* 0x0000000a0a227981 */ /* 0x000b22000c1e1500 */
[----:B--2---:R-:W-:-:S03]  /*58b0*/  IMAD.WIDE R16, R9, 0x2, R32 ;  /* 0x0000000209107825 */ /* 0x004fc600078e0220 */
[----:B------:R0:W2:Y:S01]  /*58c0*/  LDG.E.U16 R33, desc[UR10][R20.64] ;  /* 0x0000000a14217981 */ /* 0x0000a2000c1e1500 */
[----:B-----5:R-:W-:-:S03]  /*58d0*/  IMAD.WIDE R10, R9, 0x2, R22 ;  /* 0x00000002090a7825 */ /* 0x020fc600078e0216 */
[----:B------:R1:W5:Y:S04]  /*58e0*/  LDG.E.U16 R22, desc[UR10][R16.64] ;  /* 0x0000000a10167981 */ /* 0x000368000c1e1500 */
[----:B------:R1:W5:Y:S01]  /*58f0*/  LDG.E.U16 R23, desc[UR10][R18.64] ;  /* 0x0000000a12177981 */ /* 0x000362000c1e1500 */
[----:B0-----:R-:W-:-:S03]  /*5900*/  IMAD.WIDE R20, R9, 0x2, R160 ;  /* 0x0000000209147825 */ /* 0x001fc600078e02a0 */
[----:B------:R-:W4:Y:S01]  /*5910*/  LDL.64 R160, [R1+0x538] ;  /* 0x0005380001a07983 */ /* 0x000f220000100a00 */
[----:B-1----:R-:W-:-:S03]  /*5920*/  IMAD.WIDE R16, R9, 0x2, R40 ;  /* 0x0000000209107825 */ /* 0x002fc600078e0228 */
[----:B------:R-:W2:Y:S01]  /*5930*/  LDL.64 R40, [R1+0x540] ;  /* 0x0005400001287983 */ /* 0x000ea20000100a00 */
[----:B------:R-:W-:-:S03]  /*5940*/  IMAD.WIDE R18, R9, 0x2, R162 ;  /* 0x0000000209127825 */ /* 0x000fc600078e02a2 */
[----:B------:R-:W5:Y:S04]  /*5950*/  LDL.64 R162, [R1+0x530] ;  /* 0x0005300001a27983 */ /* 0x000f680000100a00 */
[----:B------:R-:W5:Y:S04]  /*5960*/  LDG.E.U16 R11, desc[UR10][R10.64] ;  /* 0x0000000a0a0b7981 */ /* 0x000f68000c1e1500 */
[----:B------:R0:W5:Y:S04]  /*5970*/  LDG.E.U16 R136, desc[UR10][R16.64] ;  /* 0x0000000a10887981 */ /* 0x000168000c1e1500 */
[----:B------:R1:W5:Y:S01]  /*5980*/  LDG.E.U16 R10, desc[UR10][R18.64] ;  /* 0x0000000a120a7981 */ /* 0x000362000c1e1500 */
[----:B0-----:R-:W-:-:S05]  /*5990*/  IMAD.WIDE R16, R9, 0x2, R134 ;  /* 0x0000000209107825 */ /* 0x001fca00078e0286 */
[----:B------:R-:W5:Y:S01]  /*59a0*/  LDG.E.U16 R126, desc[UR10][R16.64] ;  /* 0x0000000a107e7981 */ /* 0x000f62000c1e1500 */
[----:B-1----:R-:W-:-:S03]  /*59b0*/  IMAD.WIDE R18, R9, 0x2, R146 ;  /* 0x0000000209127825 */ /* 0x002fc600078e0292 */
[----:B------:R-:W5:Y:S04]  /*59c0*/  LDG.E.U16 R146, desc[UR10][R20.64] ;  /* 0x0000000a14927981 */ /* 0x000f68000c1e1500 */
[----:B------:R0:W5:Y:S02]  /*59d0*/  LDG.E.U16 R135, desc[UR10][R18.64] ;  /* 0x0000000a12877981 */ /* 0x000164000c1e1500 */
[C---:B0-----:R-:W-:Y:S02]  /*59e0*/  IMAD.WIDE R18, R9.reuse, 0x2, R122 ;  /* 0x0000000209127825 */ /* 0x041fe400078e027a */
[----:B------:R-:W5:Y:S02]  /*59f0*/  LDL.64 R122, [R1+0x520] ;  /* 0x00052000017a7983 */ /* 0x000f640000100a00 */
[----:B------:R-:W-:-:S04]  /*5a00*/  IMAD.WIDE R20, R9, 0x2, R124 ;  /* 0x0000000209147825 */ /* 0x000fc800078e027c */
[----:B---3--:R-:W-:-:S05]  /*5a10*/  IMAD.WIDE R30, R9, 0x2, R30 ;  /* 0x00000002091e7825 */ /* 0x008fca00078e021e */
[----:B------:R0:W3:Y:S02]  /*5a20*/  LDG.E.U16 R147, desc[UR10][R30.64] ;  /* 0x0000000a1e937981 */ /* 0x0000e4000c1e1500 */
[C---:B0-----:R-:W-:Y:S02]  /*5a30*/  IMAD.WIDE R30, R9.reuse, 0x2, R144 ;  /* 0x00000002091e7825 */ /* 0x041fe400078e0290 */
[----:B------:R-:W3:Y:S04]  /*5a40*/  LDL.64 R144, [R1+0x528] ;  /* 0x0005280001907983 */ /* 0x000ee80000100a00 */
[----:B------:R0:W3:Y:S01]  /*5a50*/  LDG.E.U16 R125, desc[UR10][R30.64] ;  /* 0x0000000a1e7d7981 */ /* 0x0000e2000c1e1500 */
[----:B------:R-:W-:-:S03]  /*5a60*/  IMAD.WIDE R16, R9, 0x2, R114 ;  /* 0x0000000209107825 */ /* 0x000fc600078e0272 */
[----:B------:R1:W3:Y:S01]  /*5a70*/  LDG.E.U16 R114, desc[UR10][R18.64] ;  /* 0x0000000a12727981 */ /* 0x0002e2000c1e1500 */
[----:B0-----:R-:W-:-:S03]  /*5a80*/  IMAD.WIDE R30, R9, 0x2, R152 ;  /* 0x00000002091e7825 */ /* 0x001fc600078e0298 */
[----:B------:R-:W3:Y:S04]  /*5a90*/  LDL.64 R152, [R1+0x500] ;  /* 0x0005000001987983 */ /* 0x000ee80000100a00 */
[----:B------:R0:W3:Y:S01]  /*5aa0*/  LDG.E.U16 R115, desc[UR10][R20.64] ;  /* 0x0000000a14737981 */ /* 0x0000e2000c1e1500 */
[----:B-1----:R-:W-:-:S03]  /*5ab0*/  IMAD.WIDE R18, R9, 0x2, R158 ;  /* 0x0000000209127825 */ /* 0x002fc600078e029e */
[----:B------:R-:W3:Y:S04]  /*5ac0*/  LDL.64 R158, [R1+0x508] ;  /* 0x00050800019e7983 */ /* 0x000ee80000100a00 */
[----:B------:R2:W3:Y:S01]  /*5ad0*/  LDG.E.U16 R42, desc[UR10][R16.64] ;  /* 0x0000000a102a7981 */ /* 0x0004e2000c1e1500 */
[----:B0-----:R-:W-:-:S03]  /*5ae0*/  IMAD.WIDE R20, R9, 0x2, R164 ;  /* 0x0000000209147825 */ /* 0x001fc600078e02a4 */
[----:B------:R-:W3:Y:S04]  /*5af0*/  LDG.E.U16 R29, desc[UR10][R30.64] ;  /* 0x0000000a1e1d7981 */ /* 0x000ee8000c1e1500 */
[----:B------:R-:W3:Y:S04]  /*5b00*/  LDL.64 R164, [R1+0x4b8] ;  /* 0x0004b80001a47983 */ /* 0x000ee80000100a00 */
[----:B------:R-:W3:Y:S01]  /*5b10*/  LDG.E.U16 R31, desc[UR10][R20.64] ;  /* 0x0000000a141f7981 */ /* 0x000ee2000c1e1500 */
[----:B--2---:R-:W-:-:S03]  /*5b20*/  IMAD.WIDE R16, R9, 0x2, R40 ;  /* 0x0000000209107825 */ /* 0x004fc600078e0228 */
[----:B------:R4:W2:Y:S04]  /*5b30*/  LDG.E.U16 R41, desc[UR10][R18.64] ;  /* 0x0000000a12297981 */ /* 0x0008a8000c1e1500 */
[----:B------:R5:W2:Y:S01]  /*5b40*/  LDG.E.U16 R21, desc[UR10][R16.64] ;  /* 0x0000000a10157981 */ /* 0x000aa2000c1e1500 */
[----:B----4-:R-:W-:-:S03]  /*5b50*/  IMAD.WIDE R18, R9, 0x2, R160 ;  /* 0x0000000209127825 */ /* 0x010fc600078e02a0 */
[----:B------:R-:W4:Y:S01]  /*5b60*/  LDL.64 R160, [R1+0x4e0] ;  /* 0x0004e00001a07983 */ /* 0x000f220000100a00 */
[----:B-----5:R-:W-:-:S03]  /*5b70*/  IMAD.WIDE R16, R9, 0x2, R162 ;  /* 0x0000000209107825 */ /* 0x020fc600078e02a2 */
[----:B------:R-:W5:Y:S04]  /*5b80*/  LDL.64 R162, [R1+0x4b0] ;  /* 0x0004b00001a27983 */ /* 0x000f680000100a00 */
[----:B------:R0:W2:Y:S04]  /*5b90*/  LDG.E.U16 R8, desc[UR10][R16.64] ;  /* 0x0000000a10087981 */ /* 0x0000a8000c1e1500 */
[----:B------:R-:W2:Y:S01]  /*5ba0*/  LDG.E.U16 R20, desc[UR10][R18.64] ;  /* 0x0000000a12147981 */ /* 0x000ea2000c1e1500 */
[C---:B0-----:R-:W-:Y:S02]  /*5bb0*/  IMAD.WIDE R16, R9.reuse, 0x2, R168 ;  /* 0x0000000209107825 */ /* 0x041fe400078e02a8 */
[----:B------:R-:W0:Y:S03]  /*5bc0*/  LDC R169, c[0x0][0x254] ;  /* 0x00009500ffa97b82 */ /* 0x000e260000000800 */
[----:B------:R1:W2:Y:S02]  /*5bd0*/  LDG.E.U16 R134, desc[UR10][R16.64] ;  /* 0x0000000a10867981 */ /* 0x0002a4000c1e1500 */
[----:B-1----:R-:W-:-:S02]  /*5be0*/  IMAD.WIDE R16, R9, 0x2, R178 ;  /* 0x0000000209107825 */ /* 0x002fc400078e02b2 */
[----:B------:R-:W2:Y:S02]  /*5bf0*/  LDL.64 R178, [R1+0x4a0] ;  /* 0x0004a00001b27983 */ /* 0x000ea40000100a00 */
[----:B---3--:R-:W-:-:S04]  /*5c00*/  IMAD.WIDE R158, R9, 0x2, R158 ;  /* 0x00000002099e7825 */ /* 0x008fc800078e029e */
[C---:B------:R-:W-:Y:S01]  /*5c10*/  IMAD.WIDE R152, R9.reuse, 0x2, R152 ;  /* 0x0000000209987825 */ /* 0x040fe200078e0298 */
[----:B------:R1:W3:Y:S04]  /*5c20*/  LDG.E.U16 R133, desc[UR10][R158.64] ;  /* 0x0000000a9e857981 */ /* 0x0002e8000c1e1500 */
[----:B------:R0:W3:Y:S01]  /*5c30*/  LDG.E.U16 R124, desc[UR10][R152.64] ;  /* 0x0000000a987c7981 */ /* 0x0000e2000c1e1500 */
[----:B------:R-:W-:-:S04]  /*5c40*/  IMAD.WIDE R144, R9, 0x2, R144 ;  /* 0x0000000209907825 */ /* 0x000fc800078e0290 */
[C---:B------:R-:W-:Y:S01]  /*5c50*/  IMAD.WIDE R18, R9.reuse, 0x2, R206 ;  /* 0x0000000209127825 */ /* 0x040fe200078e02ce */
[----:B------:R-:W3:Y:S03]  /*5c60*/  LDG.E.U16 R7, desc[UR10][R144.64] ;  /* 0x0000000a90077981 */ /* 0x000ee6000c1e1500 */
[----:B-1----:R-:W-:Y:S01]  /*5c70*/  IMAD.WIDE R158, R9, 0x2, R176 ;  /* 0x00000002099e7825 */ /* 0x002fe200078e02b0 */
[----:B0-----:R-:W-:Y:S01]  /*5c80*/  SHF.L.U32 R0, R169, 0x1, RZ ;  /* 0x00000001a9007819 */ /* 0x001fe200000006ff */
[----:B------:R-:W3:Y:S02]  /*5c90*/  LDL.64 R176, [R1+0x4a8] ;  /* 0x0004a80001b07983 */ /* 0x000ee40000100a00 */
[C---:B------:R-:W-:Y:S02]  /*5ca0*/  IMAD.WIDE R152, R9.reuse, 0x2, R174 ;  /* 0x0000000209987825 */ /* 0x040fe400078e02ae */
[----:B------:R-:W3:Y:S04]  /*5cb0*/  LDL.64 R174, [R1+0x498] ;  /* 0x0004980001ae7983 */ /* 0x000ee80000100a00 */
[----:B------:R0:W3:Y:S04]  /*5cc0*/  LDG.E.U16 R144, desc[UR10][R18.64] ;  /* 0x0000000a12907981 */ /* 0x0000e8000c1e1500 */
[----:B------:R1:W3:Y:S04]  /*5cd0*/  LDG.E.U16 R39, desc[UR10][R158.64] ;  /* 0x0000000a9e277981 */ /* 0x0002e8000c1e1500 */
[----:B------:R-:W3:Y:S01]  /*5ce0*/  LDG.E.U16 R32, desc[UR10][R16.64] ;  /* 0x0000000a10207981 */ /* 0x000ee2000c1e1500 */
[----:B0-----:R-:W-:-:S03]  /*5cf0*/  IMAD.WIDE R18, R9, 0x2, R180 ;  /* 0x0000000209127825 */ /* 0x001fc600078e02b4 */
[----:B------:R-:W3:Y:S04]  /*5d00*/  LDG.E.U16 R30, desc[UR10][R152.64] ;  /* 0x0000000a981e7981 */ /* 0x000ee8000c1e1500 */
[----:B------:R0:W3:Y:S01]  /*5d10*/  LDG.E.U16 R113, desc[UR10][R18.64] ;  /* 0x0000000a12717981 */ /* 0x0000e2000c1e1500 */
[----:B-1----:R-:W-:-:S03]  /*5d20*/  IMAD.WIDE R158, R9, 0x2, R164 ;  /* 0x00000002099e7825 */ /* 0x002fc600078e02a4 */
[----:B------:R-:W3:Y:S01]  /*5d30*/  LDL.64 R180, [R1+0x420] ;  /* 0x0004200001b47983 */ /* 0x000ee20000100a00 */
[----:B------:R-:W-:-:S03]  /*5d40*/  IMAD.WIDE R4, R9, 0x2, R4 ;  /* 0x0000000209047825 */ /* 0x000fc600078e0204 */
[----:B------:R-:W3:Y:S01]  /*5d50*/  LDL.64 R206, [R1+0x418] ;  /* 0x0004180001ce7983 */ /* 0x000ee20000100a00 */
[----:B0-----:R-:W-:-:S03]  /*5d60*/  IMAD.WIDE R18, R9, 0x2, R170 ;  /* 0x0000000209127825 */ /* 0x001fc600078e02aa */
[----:B------:R-:W3:Y:S01]  /*5d70*/  LDG.E.U16 R4, desc[UR10][R4.64] ;  /* 0x0000000a04047981 */ /* 0x000ee2000c1e1500 */
[----:B------:R-:W-:-:S03]  /*5d80*/  IMAD.WIDE R16, R9, 0x2, R172 ;  /* 0x0000000209107825 */ /* 0x000fc600078e02ac */
[----:B------:R-:W3:Y:S01]  /*5d90*/  LDG.E.U16 R19, desc[UR10][R18.64] ;  /* 0x0000000a12137981 */ /* 0x000ee2000c1e1500 */
[----:B------:R-:W-:Y:S02]  /*5da0*/  IMAD R173, R169, 0x7, RZ ;  /* 0x00000007a9ad7824 */ /* 0x000fe400078e02ff */
[C---:B------:R-:W-:Y:S01]  /*5db0*/  IMAD.WIDE R122, R9.reuse, 0x2, R122 ;  /* 0x00000002097a7825 */ /* 0x040fe200078e027a */
[----:B------:R-:W3:Y:S03]  /*5dc0*/  LDG.E.U16 R17, desc[UR10][R16.64] ;  /* 0x0000000a10117981 */ /* 0x000ee6000c1e1500 */
[C---:B----4-:R-:W-:Y:S01]  /*5dd0*/  IMAD.WIDE R160, R9.reuse, 0x2, R160 ;  /* 0x0000000209a07825 */ /* 0x050fe200078e02a0 */
[----:B------:R0:W4:Y:S03]  /*5de0*/  LDG.E.U16 R18, desc[UR10][R158.64] ;  /* 0x0000000a9e127981 */ /* 0x000126000c1e1500 */
[----:B-----5:R-:W-:Y:S01]  /*5df0*/  IMAD.WIDE R152, R9, 0x2, R162 ;  /* 0x0000000209987825 */ /* 0x020fe200078e02a2 */
[----:B------:R1:W5:Y:S03]  /*5e00*/  LDG.E.U16 R40, desc[UR10][R160.64] ;  /* 0x0000000aa0287981 */ /* 0x000366000c1e1500 */
[----:B------:R-:W-:Y:S01]  /*5e10*/  IMAD.WIDE R162, R169, 0x2, R156 ;  /* 0x00000002a9a27825 */ /* 0x000fe200078e029c */
[----:B------:R1:W4:Y:S03]  /*5e20*/  LDG.E.U16 R145, desc[UR10][R122.64] ;  /* 0x0000000a7a917981 */ /* 0x000326000c1e1500 */
[----:B0-----:R-:W-:Y:S01]  /*5e30*/  IMAD.WIDE R158, R0, 0x2, R154 ;  /* 0x00000002009e7825 */ /* 0x001fe200078e029a */
[----:B------:R0:W5:Y:S03]  /*5e40*/  LDG.E.U16 R5, desc[UR10][R152.64] ;  /* 0x0000000a98057981 */ /* 0x000166000c1e1500 */
[----:B-1----:R-:W-:-:S04]  /*5e50*/  IMAD.WIDE R160, R173, 0x2, R156 ;  /* 0x00000002ada07825 */ /* 0x002fc800078e029c */
[----:B------:R-:W-:-:S04]  /*5e60*/  IMAD.WIDE R164, R169, 0x2, R154 ;  /* 0x00000002a9a47825 */ /* 0x000fc800078e029a */
[----:B------:R-:W-:-:S04]  /*5e70*/  IMAD.WIDE R162, R9, 0x2, R162 ;  /* 0x0000000209a27825 */ /* 0x000fc800078e02a2 */
[C---:B------:R-:W-:Y:S01]  /*5e80*/  IMAD.WIDE R158, R9.reuse, 0x2, R158 ;  /* 0x00000002099e7825 */ /* 0x040fe200078e029e */
[----:B------:R1:W5:Y:S03]  /*5e90*/  LDG.E.U16 R143, desc[UR10][R162.64] ;  /* 0x0000000aa28f7981 */ /* 0x000366000c1e1500 */
[C---:B------:R-:W-:Y:S01]  /*5ea0*/  IMAD.WIDE R122, R9.reuse, 0x2, R198 ;  /* 0x00000002097a7825 */ /* 0x040fe200078e02c6 */
[----:B------:R2:W5:Y:S03]  /*5eb0*/  LDG.E.U16 R2, desc[UR10][R158.64] ;  /* 0x0000000a9e027981 */ /* 0x000566000c1e1500 */
[C---:B------:R-:W-:Y:S01]  /*5ec0*/  IMAD.WIDE R160, R9.reuse, 0x2, R160 ;  /* 0x0000000209a07825 */ /* 0x040fe200078e02a0 */
[----:B------:R-:W4:Y:S03]  /*5ed0*/  LDL.64 R198, [R1+0x410] ;  /* 0x0004100001c67983 */ /* 0x000f260000100a00 */
[----:B------:R-:W-:Y:S01]  /*5ee0*/  IMAD.WIDE R164, R9, 0x2, R164 ;  /* 0x0000000209a47825 */ /* 0x000fe200078e02a4 */
[----:B------:R-:W5:Y:S03]  /*5ef0*/  LDG.E.U16 R123, desc[UR10][R122.64] ;  /* 0x0000000a7a7b7981 */ /* 0x000f66000c1e1500 */
[----:B0-----:R-:W-:Y:S01]  /*5f00*/  IMAD.WIDE R152, R0, 0x2, R156 ;  /* 0x0000000200987825 */ /* 0x001fe200078e029c */
[----:B------:R0:W5:Y:S03]  /*5f10*/  LDG.E.U16 R16, desc[UR10][R160.64] ;  /* 0x0000000aa0107981 */ /* 0x000166000c1e1500 */
[----:B-1----:R-:W-:-:S02]  /*5f20*/  IMAD R162, R169, 0x3, RZ ;  /* 0x00000003a9a27824 */ /* 0x002fc400078e02ff */
[----:B--2---:R-:W-:Y:S01]  /*5f30*/  IMAD.SHL.U32 R158, R169, 0x4, RZ ;  /* 0x00000004a99e7824 */ /* 0x004fe200078e00ff */
[----:B------:R1:W2:Y:S01]  /*5f40*/  LDG.E.U16 R122, desc[UR10][R164.64] ;  /* 0x0000000aa47a7981 */ /* 0x0002a2000c1e1500 */
[----:B------:R-:W-:-:S04]  /*5f50*/  IMAD.WIDE R152, R9, 0x2, R152 ;  /* 0x0000000209987825 */ /* 0x000fc800078e0298 */
[C---:B0-----:R-:W-:Y:S01]  /*5f60*/  IMAD.WIDE R160, R162.reuse, 0x2, R154 ;  /* 0x00000002a2a07825 */ /* 0x041fe200078e029a */
[----:B------:R0:W5:Y:S03]  /*5f70*/  LDG.E.U16 R0, desc[UR10][R152.64] ;  /* 0x0000000a98007981 */ /* 0x000166000c1e1500 */
[----:B------:R-:W-:-:S04]  /*5f80*/  IMAD.WIDE R162, R162, 0x2, R156 ;  /* 0x00000002a2a27825 */ /* 0x000fc800078e029c */
[----:B-1----:R-:W-:-:S04]  /*5f90*/  IMAD.WIDE R164, R158, 0x2, R154 ;  /* 0x000000029ea47825 */ /* 0x002fc800078e029a */
[----:B------:R-:W-:-:S04]  /*5fa0*/  IMAD.WIDE R158, R158, 0x2, R156 ;  /* 0x000000029e9e7825 */ /* 0x000fc800078e029c */
[----:B------:R-:W-:Y:S02]  /*5fb0*/  IMAD R170, R169, 0x5, RZ ;  /* 0x00000005a9aa7824 */ /* 0x000fe400078e02ff */
[----:B------:R-:W-:-:S04]  /*5fc0*/  IMAD.WIDE R160, R9, 0x2, R160 ;  /* 0x0000000209a07825 */ /* 0x000fc800078e02a0 */
[C---:B------:R-:W-:Y:S01]  /*5fd0*/  IMAD.WIDE R162, R9.reuse, 0x2, R162 ;  /* 0x0000000209a27825 */ /* 0x040fe200078e02a2 */
[----:B------:R1:W5:Y:S03]  /*5fe0*/  LDG.E.U16 R167, desc[UR10][R160.64] ;  /* 0x0000000aa0a77981 */ /* 0x000366000c1e1500 */
[----:B0-----:R-:W-:Y:S01]  /*5ff0*/  IMAD.WIDE R152, R170, 0x2, R154 ;  /* 0x00000002aa987825 */ /* 0x001fe200078e029a */
[----:B------:R0:W5:Y:S03]  /*6000*/  LDG.E.U16 R168, desc[UR10][R162.64] ;  /* 0x0000000aa2a87981 */ /* 0x000166000c1e1500 */
[----:B------:R-:W-:-:S04]  /*6010*/  IMAD.WIDE R158, R9, 0x2, R158 ;  /* 0x00000002099e7825 */ /* 0x000fc800078e029e */
[----:B------:R-:W-:Y:S02]  /*6020*/  IMAD R172, R169, 0x6, RZ ;  /* 0x00000006a9ac7824 */ /* 0x000fe400078e02ff */
[----:B-1----:R-:W-:Y:S02]  /*6030*/  IMAD.WIDE R160, R170, 0x2, R156 ;  /* 0x00000002aaa07825 */ /* 0x002fe400078e029c */
[----:B------:R-:W5:Y:S02]  /*6040*/  LDG.E.U16 R170, desc[UR10][R158.64] ;  /* 0x0000000a9eaa7981 */ /* 0x000f64000c1e1500 */
[----:B0-----:R-:W-:-:S04]  /*6050*/  IMAD.WIDE R162, R9, 0x2, R152 ;  /* 0x0000000209a27825 */ /* 0x001fc800078e0298 */
[----:B------:R-:W-:Y:S01]  /*6060*/  IMAD.WIDE R152, R172, 0x2, R154 ;  /* 0x00000002ac987825 */ /* 0x000fe200078e029a */
[----:B------:R0:W5:Y:S03]  /*6070*/  LDG.E.U16 R171, desc[UR10][R162.64] ;  /* 0x0000000aa2ab7981 */ /* 0x000166000c1e1500 */
[----:B------:R-:W-:-:S04]  /*6080*/  IMAD.WIDE R160, R9, 0x2, R160 ;  /* 0x0000000209a07825 */ /* 0x000fc800078e02a0 */
[C---:B------:R-:W-:Y:S02]  /*6090*/  IMAD.WIDE R152, R9.reuse, 0x2, R152 ;  /* 0x0000000209987825 */ /* 0x040fe400078e0298 */
[----:B------:R-:W5:Y:S02]  /*60a0*/  LDG.E.U16 R160, desc[UR10][R160.64] ;  /* 0x0000000aa0a07981 */ /* 0x000f64000c1e1500 */
[----:B0-----:R-:W-:Y:S02]  /*60b0*/  IMAD.WIDE R162, R172, 0x2, R156 ;  /* 0x00000002aca27825 */ /* 0x001fe400078e029c */
[----:B------:R0:W5:Y:S02]  /*60c0*/  LDG.E.U16 R161, desc[UR10][R152.64] ;  /* 0x0000000a98a17981 */ /* 0x000164000c1e1500 */
[C---:B0-----:R-:W-:Y:S02]  /*60d0*/  IMAD.WIDE R152, R9.reuse, 0x2, R178 ;  /* 0x0000000209987825 */ /* 0x041fe400078e02b2 */
[----:B------:R-:W2:Y:S02]  /*60e0*/  LDL.64 R178, [R1+0x408] ;  /* 0x0004080001b27983 */ /* 0x000ea40000100a00 */
[----:B---3--:R-:W-:-:S02]  /*60f0*/  IMAD.WIDE R158, R9, 0x2, R176 ;  /* 0x00000002099e7825 */ /* 0x008fc400078e02b0 */
[----:B------:R-:W3:Y:S04]  /*6100*/  LDL.64 R176, [R1+0x478] ;  /* 0x0004780001b07983 */ /* 0x000ee80000100a00 */
[----:B------:R0:W5:Y:S02]  /*6110*/  LDG.E.U16 R172, desc[UR10][R158.64] ;  /* 0x0000000a9eac7981 */ /* 0x000164000c1e1500 */
[----:B0-----:R-:W-:-:S05]  /*6120*/  IMAD.WIDE R158, R9, 0x2, R174 ;  /* 0x00000002099e7825 */ /* 0x001fca00078e02ae */
[----:B------:R0:W5:Y:S02]  /*6130*/  LDG.E.U16 R174, desc[UR10][R158.64] ;  /* 0x0000000a9eae7981 */ /* 0x000164000c1e1500 */
[C---:B0-----:R-:W-:Y:S02]  /*6140*/  IMAD.WIDE R158, R9.reuse, 0x2, R210 ;  /* 0x00000002099e7825 */ /* 0x041fe400078e02d2 */
[----:B------:R-:W5:Y:S02]  /*6150*/  LDL.64 R210, [R1+0x470] ;  /* 0x0004700001d27983 */ /* 0x000f640000100a00 */
[C---:B------:R-:W-:Y:S02]  /*6160*/  IMAD.WIDE R164, R9.reuse, 0x2, R164 ;  /* 0x0000000209a47825 */ /* 0x040fe400078e02a4 */
[----:B------:R-:W5:Y:S02]  /*6170*/  LDG.E.U16 R158, desc[UR10][R158.64] ;  /* 0x0000000a9e9e7981 */ /* 0x000f64000c1e1500 */
[----:B------:R-:W-:-:S02]  /*6180*/  IMAD.WIDE R162, R9, 0x2, R162 ;  /* 0x0000000209a27825 */ /* 0x000fc400078e02a2 */
[----:B------:R0:W5:Y:S04]  /*6190*/  LDG.E.U16 R169, desc[UR10][R164.64] ;  /* 0x0000000aa4a97981 */ /* 0x000168000c1e1500 */
[----:B------:R-:W5:Y:S01]  /*61a0*/  LDG.E.U16 R162, desc[UR10][R162.64] ;  /* 0x0000000aa2a27981 */ /* 0x000f62000c1e1500 */
[----:B0-----:R-:W-:-:S03]  /*61b0*/  IMAD.WIDE R164, R173, 0x2, R154 ;  /* 0x00000002ada47825 */ /* 0x001fc600078e029a */
[----:B------:R0:W5:Y:S02]  /*61c0*/  LDG.E.U16 R173, desc[UR10][R152.64] ;  /* 0x0000000a98ad7981 */ /* 0x000164000c1e1500 */
[C---:B0-----:R-:W-:Y:S02]  /*61d0*/  IMAD.WIDE R152, R9.reuse, 0x2, R214 ;  /* 0x0000000209987825 */ /* 0x041fe400078e02d6 */
[----:B------:R-:W5:Y:S04]  /*61e0*/  LDL.64 R214, [R1+0x3f0] ;  /* 0x0003f00001d67983 */ /* 0x000f680000100a00 */
[----:B------:R0:W5:Y:S02]  /*61f0*/  LDG.E.U16 R163, desc[UR10][R152.64] ;  /* 0x0000000a98a37981 */ /* 0x000164000c1e1500 */
[----:B0-----:R-:W-:-:S02]  /*6200*/  IMAD.WIDE R152, R9, 0x2, R208 ;  /* 0x0000000209987825 */ /* 0x001fc400078e02d0 */
[----:B------:R-:W5:Y:S04]  /*6210*/  LDL.64 R208, [R1+0x460] ;  /* 0x0004600001d07983 */ /* 0x000f680000100a00 */
[----:B------:R0:W5:Y:S02]  /*6220*/  LDG.E.U16 R159, desc[UR10][R152.64] ;  /* 0x0000000a989f7981 */ /* 0x000164000c1e1500 */
[C---:B0-----:R-:W-:Y:S02]  /*6230*/  IMAD.WIDE R152, R9.reuse, 0x2, R180 ;  /* 0x0000000209987825 */ /* 0x041fe400078e02b4 */
[----:B------:R-:W5:Y:S02]  /*6240*/  LDL.64 R180, [R1+0x468] ;  /* 0x0004680001b47983 */ /* 0x000f640000100a00 */
[----:B------:R-:W-:-:S06]  /*6250*/  IMAD.WIDE R164, R9, 0x2, R164 ;  /* 0x0000000209a47825 */ /* 0x000fcc00078e02a4 */
[----:B------:R-:W5:Y:S04]  /*6260*/  LDG.E.U16 R164, desc[UR10][R164.64] ;  /* 0x0000000aa4a47981 */ /* 0x000f68000c1e1500 */
[----:B------:R0:W5:Y:S02]  /*6270*/  LDG.E.U16 R165, desc[UR10][R152.64] ;  /* 0x0000000a98a57981 */ /* 0x000164000c1e1500 */
[C---:B0-----:R-:W-:Y:S02]  /*6280*/  IMAD.WIDE R152, R9.reuse, 0x2, R206 ;  /* 0x0000000209987825 */ /* 0x041fe400078e02ce */
[----:B------:R-:W5:Y:S04]  /*6290*/  LDL.64 R206, [R1+0x450] ;  /* 0x0004500001ce7983 */ /* 0x000f680000100a00 */
[----:B------:R3:W5:Y:S02]  /*62a0*/  LDG.E.U16 R175, desc[UR10][R152.64] ;  /* 0x0000000a98af7981 */ /* 0x000764000c1e1500 */
[----:B---3--:R-:W-:-:S05]  /*62b0*/  IMAD.WIDE R152, R9, 0x2, R176 ;  /* 0x0000000209987825 */ /* 0x008fca00078e02b0 */
[----:B------:R4:W3:Y:S02]  /*62c0*/  LDG.E.U16 R176, desc[UR10][R152.64] ;  /* 0x0000000a98b07981 */ /* 0x0008e4000c1e1500 */
[C---:B----4-:R-:W-:Y:S02]  /*62d0*/  IMAD.WIDE R152, R9.reuse, 0x2, R198 ;  /* 0x0000000209987825 */ /* 0x050fe400078e02c6 */
[----:B------:R-:W4:Y:S04]  /*62e0*/  LDL.64 R198, [R1+0x400] ;  /* 0x0004000001c67983 */ /* 0x000f280000100a00 */
[----:B------:R2:W3:Y:S02]  /*62f0*/  LDG.E.U16 R177, desc[UR10][R152.64] ;  /* 0x0000000a98b17981 */ /* 0x0004e4000c1e1500 */
[----:B--2---:R-:W-:-:S05]  /*6300*/  IMAD.WIDE R152, R9, 0x2, R178 ;  /* 0x0000000209987825 */ /* 0x004fca00078e02b2 */
[----:B------:R5:W2:Y:S02]  /*6310*/  LDG.E.U16 R178, desc[UR10][R152.64] ;  /* 0x0000000a98b27981 */ /* 0x000aa4000c1e1500 */
[C---:B-----5:R-:W-:Y:S02]  /*6320*/  IMAD.WIDE R152, R9.reuse, 0x2, R210 ;  /* 0x0000000209987825 */ /* 0x060fe400078e02d2 */
[----:B------:R-:W5:Y:S04]  /*6330*/  LDL.64 R210, [R1+0x448] ;  /* 0x0004480001d27983 */ /* 0x000f680000100a00 */
[----:B------:R0:W2:Y:S02]  /*6340*/  LDG.E.U16 R179, desc[UR10][R152.64] ;  /* 0x0000000a98b37981 */ /* 0x0000a4000c1e1500 */
[----:B0-----:R-:W-:-:S05]  /*6350*/  IMAD.WIDE R152, R9, 0x2, R180 ;  /* 0x0000000209987825 */ /* 0x001fca00078e02b4 */
[----:B------:R0:W2:Y:S02]  /*6360*/  LDG.E.U16 R180, desc[UR10][R152.64] ;  /* 0x0000000a98b47981 */ /* 0x0000a4000c1e1500 */
[C---:B0-----:R-:W-:Y:S02]  /*6370*/  IMAD.WIDE R152, R9.reuse, 0x2, R208 ;  /* 0x0000000209987825 */ /* 0x041fe400078e02d0 */
[----:B------:R-:W3:Y:S04]  /*6380*/  LDL.64 R208, [R1+0x3e8] ;  /* 0x0003e80001d07983 */ /* 0x000ee80000100a00 */
[----:B------:R0:W2:Y:S02]  /*6390*/  LDG.E.U16 R181, desc[UR10][R152.64] ;  /* 0x0000000a98b57981 */ /* 0x0000a4000c1e1500 */
[----:B0-----:R-:W-:-:S02]  /*63a0*/  IMAD.WIDE R152, R9, 0x2, R222 ;  /* 0x0000000209987825 */ /* 0x001fc400078e02de */
[----:B------:R-:W2:Y:S04]  /*63b0*/  LDL.64 R222, [R1+0x3c0] ;  /* 0x0003c00001de7983 */ /* 0x000ea80000100a00 */
[----:B------:R0:W2:Y:S02]  /*63c0*/  LDG.E.U16 R182, desc[UR10][R152.64] ;  /* 0x0000000a98b67981 */ /* 0x0000a4000c1e1500 */
[C---:B0-----:R-:W-:Y:S02]  /*63d0*/  IMAD.WIDE R152, R9.reuse, 0x2, R206 ;  /* 0x0000000209987825 */ /* 0x041fe400078e02ce */
[----:B------:R-:W2:Y:S04]  /*63e0*/  LDL.64 R206, [R1+0x440] ;  /* 0x0004400001ce7983 */ /* 0x000ea80000100a00 */
[----:B------:R4:W2:Y:S02]  /*63f0*/  LDG.E.U16 R184, desc[UR10][R152.64] ;  /* 0x0000000a98b87981 */ /* 0x0008a4000c1e1500 */
[----:B----4-:R-:W-:-:S02]  /*6400*/  IMAD.WIDE R152, R9, 0x2, R198 ;  /* 0x0000000209987825 */ /* 0x010fc400078e02c6 */
[----:B------:R-:W4:Y:S04]  /*6410*/  LDL.64 R198, [R1+0x3e0] ;  /* 0x0003e00001c67983 */ /* 0x000f280000100a00 */
[----:B------:R0:W4:Y:S02]  /*6420*/  LDG.E.U16 R186, desc[UR10][R152.64] ;  /* 0x0000000a98ba7981 */ /* 0x000124000c1e1500 */
[C---:B0-----:R-:W-:Y:S02]  /*6430*/  IMAD.WIDE R152, R9.reuse, 0x2, R218 ;  /* 0x0000000209987825 */ /* 0x041fe400078e02da */
[----:B------:R-:W4:Y:S04]  /*6440*/  LDL.64 R218, [R1+0x428] ;  /* 0x0004280001da7983 */ /* 0x000f280000100a00 */
[----:B------:R5:W4:Y:S02]  /*6450*/  LDG.E.U16 R188, desc[UR10][R152.64] ;  /* 0x0000000a98bc7981 */ /* 0x000b24000c1e1500 */
[----:B-----5:R-:W-:-:S02]  /*6460*/  IMAD.WIDE R152, R9, 0x2, R210 ;  /* 0x0000000209987825 */ /* 0x020fc400078e02d2 */
[----:B------:R-:W5:Y:S04]  /*6470*/  LDL.64 R210, [R1+0x3d8] ;  /* 0x0003d80001d27983 */ /* 0x000f680000100a00 */
[----:B------:R0:W5:Y:S02]  /*6480*/  LDG.E.U16 R190, desc[UR10][R152.64] ;  /* 0x0000000a98be7981 */ /* 0x000164000c1e1500 */
[C---:B0-----:R-:W-:Y:S02]  /*6490*/  IMAD.WIDE R152, R9.reuse, 0x2, R214 ;  /* 0x0000000209987825 */ /* 0x041fe400078e02d6 */
[----:B------:R-:W5:Y:S04]  /*64a0*/  LDL.64 R214, [R1+0x3a8] ;  /* 0x0003a80001d67983 */ /* 0x000f680000100a00 */
[----:B------:R3:W5:Y:S02]  /*64b0*/  LDG.E.U16 R192, desc[UR10][R152.64] ;  /* 0x0000000a98c07981 */ /* 0x000764000c1e1500 */
[----:B---3--:R-:W-:-:S02]  /*64c0*/  IMAD.WIDE R152, R9, 0x2, R208 ;  /* 0x0000000209987825 */ /* 0x008fc400078e02d0 */
[----:B------:R-:W3:Y:S04]  /*64d0*/  LDL.64 R208, [R1+0x3b8] ;  /* 0x0003b80001d07983 */ /* 0x000ee80000100a00 */
[----:B------:R2:W3:Y:S02]  /*64e0*/  LDG.E.U16 R194, desc[UR10][R152.64] ;  /* 0x0000000a98c27981 */ /* 0x0004e4000c1e1500 */
[C---:B--2---:R-:W-:Y:S02]  /*64f0*/  IMAD.WIDE R152, R9.reuse, 0x2, R206 ;  /* 0x0000000209987825 */ /* 0x044fe400078e02ce */
[----:B------:R-:W2:Y:S04]  /*6500*/  LDL.64 R206, [R1+0x430] ;  /* 0x0004300001ce7983 */ /* 0x000ea80000100a00 */
[----:B------:R4:W3:Y:S02]  /*6510*/  LDG.E.U16 R196, desc[UR10][R152.64] ;  /* 0x0000000a98c47981 */ /* 0x0008e4000c1e1500 */
[----:B----4-:R-:W-:-:S05]  /*6520*/  IMAD.WIDE R152, R9, 0x2, R198 ;  /* 0x0000000209987825 */ /* 0x010fca00078e02c6 */
[----:B------:R5:W4:Y:S02]  /*6530*/  LDG.E.U16 R198, desc[UR10][R152.64] ;  /* 0x0000000a98c67981 */ /* 0x000b24000c1e1500 */
[C---:B-----5:R-:W-:Y:S02]  /*6540*/  IMAD.WIDE R152, R9.reuse, 0x2, R210 ;  /* 0x0000000209987825 */ /* 0x060fe400078e02d2 */
[----:B------:R-:W5:Y:S04]  /*6550*/  LDL.64 R210, [R1+0x3b0] ;  /* 0x0003b00001d27983 */ /* 0x000f680000100a00 */
[----:B------:R0:W4:Y:S02]  /*6560*/  LDG.E.U16 R199, desc[UR10][R152.64] ;  /* 0x0000000a98c77981 */ /* 0x000124000c1e1500 */
[----:B0-----:R-:W-:-:S02]  /*6570*/  IMAD.WIDE R152, R9, 0x2, R234 ;  /* 0x0000000209987825 */ /* 0x001fc400078e02ea */
[----:B------:R-:W4:Y:S04]  /*6580*/  LDL.64 R234, [R1+0x380] ;  /* 0x0003800001ea7983 */ /* 0x000f280000100a00 */
[----:B------:R0:W4:Y:S02]  /*6590*/  LDG.E.U16 R200, desc[UR10][R152.64] ;  /* 0x0000000a98c87981 */ /* 0x000124000c1e1500 */
[C---:B0-----:R-:W-:Y:S02]  /*65a0*/  IMAD.WIDE R152, R9.reuse, 0x2, R230 ;  /* 0x0000000209987825 */ /* 0x041fe400078e02e6 */
[----:B------:R-:W4:Y:S04]  /*65b0*/  LDL.64 R230, [R1+0x378] ;  /* 0x0003780001e67983 */ /* 0x000f280000100a00 */
[----:B------:R0:W4:Y:S02]  /*65c0*/  LDG.E.U16 R202, desc[UR10][R152.64] ;  /* 0x0000000a98ca7981 */ /* 0x000124000c1e1500 */
[----:B0-----:R-:W-:-:S02]  /*65d0*/  IMAD.WIDE R152, R9, 0x2, R226 ;  /* 0x0000000209987825 */ /* 0x001fc400078e02e2 */
[----:B------:R-:W4:Y:S04]  /*65e0*/  LDL.64 R226, [R1+0x370] ;  /* 0x0003700001e27983 */ /* 0x000f280000100a00 */
[----:B------:R2:W4:Y:S02]  /*65f0*/  LDG.E.U16 R204, desc[UR10][R152.64] ;  /* 0x0000000a98cc7981 */ /* 0x000524000c1e1500 */
[----:B--2---:R-:W-:-:S05]  /*6600*/  IMAD.WIDE R152, R9, 0x2, R206 ;  /* 0x0000000209987825 */ /* 0x004fca00078e02ce */
[----:B------:R0:W2:Y:S02]  /*6610*/  LDG.E.U16 R206, desc[UR10][R152.64] ;  /* 0x0000000a98ce7981 */ /* 0x0000a4000c1e1500 */
[C---:B0-----:R-:W-:Y:S02]  /*6620*/  IMAD.WIDE R152, R9.reuse, 0x2, R222 ;  /* 0x0000000209987825 */ /* 0x041fe400078e02de */
[----:B------:R-:W2:Y:S04]  /*6630*/  LDL.64 R222, [R1+0x368] ;  /* 0x0003680001de7983 */ /* 0x000ea80000100a00 */
[----:B------:R3:W2:Y:S02]  /*6640*/  LDG.E.U16 R207, desc[UR10][R152.64] ;  /* 0x0000000a98cf7981 */ /* 0x0006a4000c1e1500 */
[----:B---3--:R-:W-:-:S05]  /*6650*/  IMAD.WIDE R152, R9, 0x2, R208 ;  /* 0x0000000209987825 */ /* 0x008fca00078e02d0 */
[----:B------:R0:W3:Y:S02]  /*6660*/  LDG.E.U16 R208, desc[UR10][R152.64] ;  /* 0x0000000a98d07981 */ /* 0x0000e4000c1e1500 */
[C---:B0-----:R-:W-:Y:S02]  /*6670*/  IMAD.WIDE R152, R9.reuse, 0x2, R218 ;  /* 0x0000000209987825 */ /* 0x041fe400078e02da */
[----:B------:R-:W3:Y:S04]  /*6680*/  LDL.64 R218, [R1+0x360] ;  /* 0x0003600001da7983 */ /* 0x000ee80000100a00 */
[----:B------:R5:W3:Y:S02]  /*6690*/  LDG.E.U16 R209, desc[UR10][R152.64] ;  /* 0x0000000a98d17981 */ /* 0x000ae4000c1e1500 */
[----:B-----5:R-:W-:-:S05]  /*66a0*/  IMAD.WIDE R152, R9, 0x2, R210 ;  /* 0x0000000209987825 */ /* 0x020fca00078e02d2 */
[----:B------:R0:W5:Y:S02]  /*66b0*/  LDG.E.U16 R210, desc[UR10][R152.64] ;  /* 0x0000000a98d27981 */ /* 0x000164000c1e1500 */
[----:B0-----:R-:W-:Y:S02]  /*66c0*/  IMAD.WIDE R152, R9, 0x2, R214 ;  /* 0x0000000209987825 */ /* 0x001fe400078e02d6 */
[----:B------:R-:W5:Y:S04]  /*66d0*/  LDL.64 R214, [R1+0x358] ;  /* 0x0003580001d67983 */ /* 0x000f680000100a00 */
[----:B------:R0:W5:Y:S02]  /*66e0*/  LDG.E.U16 R152, desc[UR10][R152.64] ;  /* 0x0000000a98987981 */ /* 0x000164000c1e1500 */
[----:B0-----:R-:W0:Y:S02]  /*66f0*/  S2R R153, SR_TID.X ;  /* 0x0000000000997919 */ /* 0x001e240000002100 */
[----:B0-----:R-:W-:-:S04]  /*6700*/  LOP3.LUT R153, R153, 0xff, RZ, 0xc0, !PT ;  /* 0x000000ff99997812 */ /* 0x001fc800078ec0ff */
[----:B------:R-:W-:Y:S01]  /*6710*/  SHF.L.U32 R153, R153, 0x1, RZ ;  /* 0x0000000199997819 */ /* 0x000fe200000006ff */
[----:B------:R-:W-:Y:S06]  /*6720*/  BAR.SYNC.DEFER_BLOCKING 0x0 ;  /* 0x0000000000007b1d */ /* 0x000fec0000010000 */
[----:B------:R0:W-:Y:S04]  /*6730*/  STS.U16 [R153+UR6+0x200], R3 ;  /* 0x0002000399007988 */ /* 0x0001e80008000406 */
[----:B------:R1:W-:Y:S01]  /*6740*/  STS.U16 [R153+UR6], R28 ;  /* 0x0000001c99007988 */ /* 0x0003e20008000406 */
[----:B0-----:R-:W-:-:S03]  /*6750*/  LOP3.LUT R3, R153, 0x10, RZ, 0x3c, !PT ;  /* 0x0000001099037812 */ /* 0x001fc600078e3cff */
[----:B------:R0:W-:Y:S01]  /*6760*/  STS.U16 [R153+UR6+0x2000], R4 ;  /* 0x0020000499007988 */ /* 0x0001e20008000406 */
[----:B-1----:R-:W-:-:S03]  /*6770*/  LOP3.LUT R28, R243, 0x7, RZ, 0xc0, !PT ;  /* 0x00000007f31c7812 */ /* 0x002fc600078ec0ff */
[----:B------:R-:W-:Y:S04]  /*6780*/  STS.U16 [R153+UR6+0x2200], R166 ;  /* 0x002200a699007988 */ /* 0x000fe80008000406 */
[----:B------:R-:W-:Y:S01]  /*6790*/  STS.U16 [R153+UR6+0x4000], R151 ;  /* 0x0040009799007988 */ /* 0x000fe20008000406 */
[----:B0-----:R-:W-:-:S03]  /*67a0*/  LOP3.LUT R4, R243, 0xe0, RZ, 0xc0, !PT ;  /* 0x000000e0f3047812 */ /* 0x001fc600078ec0ff */
        /* <DEDUP_REMOVED lines=13> */
[----:B------:R-:W-:Y:S01]  /*6880*/  STS.U16 [R3+UR6+0x2400], R142 ;  /* 0x0024008e03007988 */ /* 0x000fe20008000406 */
[----:B0-----:R-:W-:-:S03]  /*6890*/  SHF.L.U32 R122, R243, 0x3, RZ ;  /* 0x00000003f37a7819 */ /* 0x001fc600000006ff */
        /* <DEDUP_REMOVED lines=13> */
[----:B------:R-:W5:Y:S04]  /*6970*/  LDL.64 R146, [R1+0x3a0] ;  /* 0x0003a00001927983 */ /* 0x000f680000100a00 */
[----:B------:R-:W5:Y:S01]  /*6980*/  LDL.64 R150, [R1+0x390] ;  /* 0x0003900001967983 */ /* 0x000f620000100a00 */
[----:B0-----:R-:W-:-:S03]  /*6990*/  IMAD.SHL.U32 R3, R28, 0x10, RZ ;  /* 0x000000101c037824 */ /* 0x001fc600078e00ff */
[----:B------:R-:W5:Y:S01]  /*69a0*/  LDL.64 R148, [R1+0x398] ;  /* 0x0003980001947983 */ /* 0x000f620000100a00 */
[----:B------:R-:W-:Y:S01]  /*69b0*/  IMAD R3, R4, 0x100, R3 ;  /* 0x0000010004037824 */ /* 0x000fe200078e0203 */
[----:B------:R-:W-:Y:S02]  /*69c0*/  LOP3.LUT R4, R122, 0x30, RZ, 0xc0, !PT ;  /* 0x000000307a047812 */ /* 0x000fe400078ec0ff */
[----:B------:R-:W-:-:S04]  /*69d0*/  SHF.L.U32 R122, R243, 0x1, RZ ;  /* 0x00000001f37a7819 */ /* 0x000fc800000006ff */
[----:B------:R-:W-:Y:S01]  /*69e0*/  LOP3.LUT R3, R3, 0x30, R122, 0x78, !PT ;  /* 0x0000003003037812 */ /* 0x000fe200078e787a */
[----:B------:R-:W-:-:S03]  /*69f0*/  IMAD R4, R28, 0x40, R4 ;  /* 0x000000401c047824 */ /* 0x000fc600078e0204 */
[----:B------:R-:W-:Y:S02]  /*6a00*/  LEA R3, R28, R3, 0xa ;  /* 0x000000031c037211 */ /* 0x000fe400078e50ff */
[----:B------:R-:W-:-:S05]  /*6a10*/  LOP3.LUT R28, R153, 0x20, RZ, 0x3c, !PT ;  /* 0x00000020991c7812 */ /* 0x000fca00078e3cff */
[----:B------:R-:W-:Y:S04]  /*6a20*/  STS.U16 [R28+UR6+0x800], R2 ;  /* 0x000800021c007988 */ /* 0x000fe80008000406 */
[----:B------:R0:W-:Y:S04]  /*6a30*/  STS.U16 [R28+UR6+0xa00], R0 ;  /* 0x000a00001c007988 */ /* 0x0001e80008000406 */
[----:B------:R-:W-:Y:S04]  /*6a40*/  STS.U16 [R28+UR6+0x2800], R132 ;  /* 0x002800841c007988 */ /* 0x000fe80008000406 */
[----:B------:R-:W-:Y:S04]  /*6a50*/  STS.U16 [R28+UR6+0x2a00], R131 ;  /* 0x002a00831c007988 */ /* 0x000fe80008000406 */
[----:B------:R-:W-:Y:S04]  /*6a60*/  STS.U16 [R28+UR6+0x4800], R130 ;  /* 0x004800821c007988 */ /* 0x000fe80008000406 */
[----:B------:R-:W-:Y:S04]  /*6a70*/  STS.U16 [R28+UR6+0x4a00], R129 ;  /* 0x004a00811c007988 */ /* 0x000fe80008000406 */
[----:B------:R1:W-:Y:S04]  /*6a80*/  STS.U16 [R28+UR6+0x6800], R128 ;  /* 0x006800801c007988 */ /* 0x0003e80008000406 */
[----:B------:R-:W-:Y:S04]  /*6a90*/  STS.U16 [R28+UR6+0x6a00], R127 ;  /* 0x006a007f1c007988 */ /* 0x000fe80008000406 */
[----:B------:R4:W-:Y:S04]  /*6aa0*/  STS.U16 [R28+UR6+0x8800], R126 ;  /* 0x0088007e1c007988 */ /* 0x0009e80008000406 */
[----:B------:R-:W-:Y:S04]  /*6ab0*/  STS.U16 [R28+UR6+0x8a00], R125 ;  /* 0x008a007d1c007988 */ /* 0x000fe80008000406 */
[----:B------:R-:W-:Y:S04]  /*6ac0*/  STS.U16 [R28+UR6+0xa800], R124 ;  /* 0x00a8007c1c007988 */ /* 0x000fe80008000406 */
[----:B------:R-:W-:Y:S04]  /*6ad0*/  STS.U16 [R28+UR6+0xaa00], R123 ;  /* 0x00aa007b1c007988 */ /* 0x000fe80008000406 */
[----:B------:R-:W-:Y:S04]  /*6ae0*/  STS.U16 [R28+UR6+0xc800], R159 ;  /* 0x00c8009f1c007988 */ /* 0x000fe80008000406 */
[----:B------:R-:W-:Y:S04]  /*6af0*/  STS.U16 [R28+UR6+0xca00], R176 ;  /* 0x00ca00b01c007988 */ /* 0x000fe80008000406 */
[----:B------:R-:W-:Y:S04]  /*6b00*/  STS.U16 [R28+UR6+0xe800], R186 ;  /* 0x00e800ba1c007988 */ /* 0x000fe80008000406 */
[----:B------:R2:W-:Y:S01]  /*6b10*/  STS.U16 [R28+UR6+0xea00], R188 ;  /* 0x00ea00bc1c007988 */ /* 0x0005e20008000406 */
[----:B0-----:R-:W-:-:S02]  /*6b20*/  LOP3.LUT R0, R153, 0x30, RZ, 0x3c, !PT ;  /* 0x0000003099007812 */ /* 0x001fc400078e3cff */
[----:B------:R-:W-:Y:S01]  /*6b30*/  LOP3.LUT R2, R153, 0x40, RZ, 0x3c, !PT ;  /* 0x0000004099027812 */ /* 0x000fe200078e3cff */
[----:B-1----:R-:W5:Y:S01]  /*6b40*/  LDL.64 R128, [R1+0x2d0] ;  /* 0x0002d00001807983 */ /* 0x002f620000100a00 */
[----:B------:R-:W-:-:S03]  /*6b50*/  LOP3.LUT R4, R4, 0x10, R122, 0x78, !PT ;  /* 0x0000001004047812 */ /* 0x000fc600078e787a */
[----:B----4-:R-:W4:Y:S01]  /*6b60*/  LDL.64 R126, [R1+0x2c8] ;  /* 0x0002c800017e7983 */ /* 0x010f220000100a00 */
[----:B--2---:R-:W0:Y:S03]  /*6b70*/  S2R R28, SR_TID.X ;  /* 0x00000000001c7919 */ /* 0x004e260000002100 */
        /* <DEDUP_REMOVED lines=17> */
[----:B------:R-:W-:Y:S04]  /*6c90*/  STS.U16 [R2+UR6+0x1200], R170 ;  /* 0x001200aa02007988 */ /* 0x000fe80008000406 */
[----:B------:R2:W-:Y:S01]  /*6ca0*/  STS.U16 [R2+UR6+0x3000], R112 ;  /* 0x0030007002007988 */ /* 0x0005e20008000406 */
        /* <DEDUP_REMOVED lines=13> */
[----:B------:R0:W-:Y:S01]  /*6d80*/  STS.U16 [R2+UR6+0xf200], R199 ;  /* 0x00f200c702007988 */ /* 0x0001e20008000406 */
[----:B------:R-:W-:-:S02]  /*6d90*/  LOP3.LUT R153, R153, 0x60, RZ, 0x3c, !PT ;  /* 0x0000006099997812 */ /* 0x000fc400078e3cff */
[----:B------:R-:W-:Y:S01]  /*6da0*/  LOP3.LUT R122, R243, 0x10, RZ, 0xc0, !PT ;  /* 0x00000010f37a7812 */ /* 0x000fe200078ec0ff */
[----:B------:R-:W4:Y:S01]  /*6db0*/  LDL.64 R114, [R1+0x348] ;  /* 0x0003480001727983 */ /* 0x000f220000100a00 */
[----:B------:R-:W-:-:S03]  /*6dc0*/  SHF.R.U32.HI R117, RZ, 0x2, R243 ;  /* 0x00000002ff757819 */ /* 0x000fc600000116f3 */
[----:B--2---:R-:W2:Y:S01]  /*6dd0*/  LDL.64 R112, [R1+0x330] ;  /* 0x0003300001707983 */ /* 0x004ea20000100a00 */
[----:B0-----:R-:W-:-:S03]  /*6de0*/  LOP3.LUT R2, R28, 0xff, RZ, 0xc0, !PT ;  /* 0x000000ff1c027812 */ /* 0x001fc600078ec0ff */
[----:B------:R-:W2:Y:S01]  /*6df0*/  LDL.64 R44, [R1+0x308] ;  /* 0x00030800012c7983 */ /* 0x000ea20000100a00 */
[----:B------:R-:W-:-:S03]  /*6e00*/  SHF.L.U32 R2, R2, 0x1, RZ ;  /* 0x0000000102027819 */ /* 0x000fc600000006ff */
[----:B------:R0:W-:Y:S04]  /*6e10*/  STS.U16 [R0+UR6+0xb600], R17 ;  /* 0x00b6001100007988 */ /* 0x0001e80008000406 */
[----:B------:R1:W-:Y:S04]  /*6e20*/  STS.U16 [R0+UR6+0x9400], R29 ;  /* 0x0094001d00007988 */ /* 0x0003e80008000406 */
[----:B------:R-:W2:Y:S01]  /*6e30*/  LDL.64 R46, [R1+0x328] ;  /* 0x00032800012e7983 */ /* 0x000ea20000100a00 */
[----:B0-----:R-:W-:-:S03]  /*6e40*/  LOP3.LUT R17, R2, 0x60, RZ, 0x3c, !PT ;  /* 0x0000006002117812 */ /* 0x001fc600078e3cff */
        /* <DEDUP_REMOVED lines=30> */
[----:B---3--:R-:W-:Y:S04]  /*7030*/  STS.U16 [R17+UR6+0xfa00], R208 ;  /* 0x00fa00d011007988 */ /* 0x008fe80008000406 */
        /* <DEDUP_REMOVED lines=14> */
[----:B-----5:R-:W-:Y:S04]  /*7120*/  STS.U16 [R29+UR6+0xfc00], R210 ;  /* 0x00fc00d21d007988 */ /* 0x020fe80008000406 */
[----:B------:R-:W-:Y:S01]  /*7130*/  STS.U16 [R29+UR6+0xfe00], R152 ;  /* 0x00fe00981d007988 */ /* 0x000fe20008000406 */
[----:B------:R-:W-:Y:S01]  /*7140*/  BAR.SYNC.DEFER_BLOCKING 0x0 ;  /* 0x0000000000007b1d */ /* 0x000fe20000010000 */
[----:B------:R-:W-:-:S05]  /*7150*/  IMAD R4, R122, 0x20, R4 ;  /* 0x000000207a047824 */ /* 0x000fca00078e0204 */
[----:B0-----:R-:W-:Y:S02]  /*7160*/  LOP3.LUT R0, R4, 0x20, RZ, 0x3c, !PT ;  /* 0x0000002004007812 */ /* 0x001fe400078e3cff */
[----:B------:R-:W-:Y:S01]  /*7170*/  LOP3.LUT R2, R3, 0x40, RZ, 0x3c, !PT ;  /* 0x0000004003027812 */ /* 0x000fe200078e3cff */
[----:B------:R-:W3:Y:S01]  /*7180*/  LDL.64 R122, [R1+0x2b0] ;  /* 0x0002b000017a7983 */ /* 0x000ee20000100a00 */
[----:B------:R-:W-:Y:S02]  /*7190*/  SGXT.U32 R117, R117, 0x3 ;  /* 0x000000037575781a */ /* 0x000fe40000000000 */
[----:B------:R-:W-:Y:S01]  /*71a0*/  LOP3.LUT R199, R243, 0x1c, RZ, 0xc0, !PT ;  /* 0x0000001cf3c77812 */ /* 0x000fe200078ec0ff */
[----:B------:R-:W5:Y:S04]  /*71b0*/  LDL.64 R124, [R1+0x2a0] ;  /* 0x0002a000017c7983 */ /* 0x000f680000100a00 */
[----:B------:R-:W5:Y:S04]  /*71c0*/  LDL.64 R120, [R1+0x288] ;  /* 0x0002880001787983 */ /* 0x000f680000100a00 */
[----:B------:R-:W5:Y:S04]  /*71d0*/  LDL.64 R130, [R1+0x238] ;  /* 0x0002380001827983 */ /* 0x000f680000100a00 */
[----:B------:R-:W-:Y:S04]  /*71e0*/  LDSM.16.MT88.4 R12, [R4+UR6+0x10000] ;  /* 0x01000006040c783b */ /* 0x000fe80008004200 */
[----:B------:R-:W0:Y:S04]  /*71f0*/  LDSM.16.M88.4 R32, [R3+UR6] ;  /* 0x000000060320783b */ /* 0x000e280008000200 */
[----:B------:R-:W0:Y:S04]  /*7200*/  LDSM.16.MT88.4 R40, [R0+UR6+0x10000] ;  /* 0x010000060028783b */ /* 0x000e280008004200 */
[----:B------:R-:W4:Y:S04]  /*7210*/  LDSM.16.MT88.4 R16, [R4+UR6+0x10400] ;  /* 0x010400060410783b */ /* 0x000f280008004200 */
[----:B------:R-:W4:Y:S04]  /*7220*/  LDSM.16.MT88.4 R24, [R0+UR6+0x10400] ;  /* 0x010400060018783b */ /* 0x000f280008004200 */
[----:B------:R-:W-:Y:S04]  /*7230*/  LDSM.16.MT88.4 R20, [R4+UR6+0x10800] ;  /* 0x010800060414783b */ /* 0x000fe80008004200 */
[----:B------:R-:W4:Y:S04]  /*7240*/  LDSM.16.M88.4 R36, [R2+UR6] ;  /* 0x000000060224783b */ /* 0x000f280008000200 */
[----:B------:R-:W2:Y:S04]  /*7250*/  LDSM.16.MT88.4 R28, [R0+UR6+0x10800] ;  /* 0x01080006001c783b */ /* 0x000ea80008004200 */
[----:B-1----:R-:W5:Y:S04]  /*7260*/  LDL.64 R164, [R1+0x1e8] ;  /* 0x0001e80001a47983 */ /* 0x002f680000100a00 */
[----:B------:R-:W5:Y:S04]  /*7270*/  LDL.64 R132, [R1+0x228] ;  /* 0x0002280001847983 */ /* 0x000f680000100a00 */
[----:B------:R-:W5:Y:S01]  /*7280*/  LDL.64 R162, [R1+0x1e0] ;  /* 0x0001e00001a27983 */ /* 0x000f620000100a00 */
[-C--:B0-----:R-:W-:Y:S03]  /*7290*/  HMMA.16816.F32.BF16 R12, R12, R32.reuse, RZ ;  /* 0x000000200c0c723c */ /* 0x081fe600000418ff */
[----:B------:R-:W5:Y:S04]  /*72a0*/  LDL.64 R160, [R1+0x1d8] ;  /* 0x0001d80001a07983 */ /* 0x000f680000100a00 */
[----:B------:R-:W5:Y:S01]  /*72b0*/  LDL.64 R158, [R1+0x1b8] ;  /* 0x0001b800019e7983 */ /* 0x000f620000100a00 */
[----:B------:R-:W-:Y:S03]  /*72c0*/  HMMA.16816.F32.BF16 R40, R40, R32, RZ ;  /* 0x000000202828723c */ /* 0x000fe600000418ff */
[----:B------:R-:W5:Y:S04]  /*72d0*/  LDL.64 R208, [R1+0x160] ;  /* 0x0001600001d07983 */ /* 0x000f680000100a00 */
[----:B------:R-:W5:Y:S04]  /*72e0*/  LDL.64 R210, [R1+0x140] ;  /* 0x0001400001d27983 */ /* 0x000f680000100a00 */
[----:B------:R-:W5:Y:S05]  /*72f0*/  LDL.64 R206, [R1+0x130] ;  /* 0x0001300001ce7983 */ /* 0x000f6a0000100a00 */
[-C--:B----4-:R-:W-:Y:S01]  /*7300*/  HMMA.16816.F32.BF16 R16, R16, R34.reuse, R12 ;  /* 0x000000221010723c */ /* 0x090fe2000004180c */
[----:B------:R-:W0:Y:S07]  /*7310*/  LDSM.16.MT88.4 R12, [R4+UR6+0x10c00] ;  /* 0x010c0006040c783b */ /* 0x000e2e0008004200 */
[----:B------:R-:W-:Y:S01]  /*7320*/  HMMA.16816.F32.BF16 R32, R24, R34, R40 ;  /* 0x000000221820723c */ /* 0x000fe20000041828 */
[----:B------:R-:W1:Y:S04]  /*7330*/  LDSM.16.MT88.4 R24, [R0+UR6+0x10c00] ;  /* 0x010c00060018783b */ /* 0x000e680008004200 */
[----:B------:R-:W-:Y:S11]  /*7340*/  LDSM.16.M88.4 R40, [R3+UR6+0x80] ;  /* 0x000080060328783b */ /* 0x000ff60008000200 */
[-C--:B------:R-:W-:Y:S01]  /*7350*/  HMMA.16816.F32.BF16 R20, R20, R36.reuse, R16 ;  /* 0x000000241414723c */ /* 0x080fe20000041810 */
[----:B------:R-:W4:Y:S07]  /*7360*/  LDSM.16.MT88.4 R16, [R4+UR6+0x11000] ;  /* 0x011000060410783b */ /* 0x000f2e0008004200 */
[----:B--2---:R-:W-:Y:S01]  /*7370*/  HMMA.16816.F32.BF16 R28, R28, R36, R32 ;  /* 0x000000241c1c723c */ /* 0x004fe20000041820 */
[----:B------:R-:W2:-:S15]  /*7380*/  LDSM.16.MT88.4 R32, [R0+UR6+0x11000] ;  /* 0x011000060020783b */ /* 0x000e9e0008004200 */
[-C--:B0-----:R-:W-:Y:S01]  /*7390*/  HMMA.16816.F32.BF16 R12, R12, R38.reuse, R20 ;  /* 0x000000260c0c723c */ /* 0x081fe20000041814 */
[----:B------:R-:W0:Y:S07]  /*73a0*/  LDSM.16.MT88.4 R20, [R4+UR6+0x11400] ;  /* 0x011400060414783b */ /* 0x000e2e0008004200 */
[----:B-1----:R-:W-:Y:S01]  /*73b0*/  HMMA.16816.F32.BF16 R36, R24, R38, R28 ;  /* 0x000000261824723c */ /* 0x002fe2000004181c */
[----:B------:R-:W1:Y:S04]  /*73c0*/  LDSM.16.MT88.4 R24, [R0+UR6+0x11400] ;  /* 0x011400060018783b */ /* 0x000e680008004200 */
[----:B------:R-:W-:Y:S11]  /*73d0*/  LDSM.16.M88.4 R28, [R2+UR6+0x80] ;  /* 0x00008006021c783b */ /* 0x000ff60008000200 */
[-C--:B----4-:R-:W-:Y:S01]  /*73e0*/  HMMA.16816.F32.BF16 R16, R16, R40.reuse, R12 ;  /* 0x000000281010723c */ /* 0x090fe2000004180c */
        /* <DEDUP_REMOVED lines=16> */
[----:B------:R-:W-:Y:S11]  /*74f0*/  LDSM.16.MT88.4 R36, [R4+UR6+0x12800] ;  /* 0x012800060424783b */ /* 0x000ff60008004200 */
[-C--:B----4-:R-:W-:Y:S01]  /*7500*/  HMMA.16816.F32.BF16 R20, R20, R32.reuse, R16 ;  /* 0x000000201414723c */ /* 0x090fe20000041810 */
[----:B------:R-:W4:Y:S07]  /*7510*/  LDSM.16.M88.4 R16, [R2+UR6+0x100] ;  /* 0x000100060210783b */ /* 0x000f2e0008000200 */
        /* <DEDUP_REMOVED lines=95> */
[----:B------:R1:W3:-:S15]  /*7b10*/  LDSM.16.MT88.4 R16, [R0+UR6+0x17c00] ;  /* 0x017c00060010783b */ /* 0x0002de0008004200 */
[-C--:B----4-:R-:W-:Y:S08]  /*7b20*/  HMMA.16816.F32.BF16 R32, R40, R28.reuse, R32 ;  /* 0x0000001c2820723c */ /* 0x090ff00000041820 */
[----:B--2---:R-:W-:Y:S01]  /*7b30*/  HMMA.16816.F32.BF16 R12, R24, R28, R12 ;  /* 0x0000001c180c723c */ /* 0x004fe2000004180c */
[C---:B-1----:R-:W-:Y:S01]  /*7b40*/  IMAD.SHL.U32 R0, R243.reuse, 0x2, RZ ;  /* 0x00000002f3007824 */ /* 0x042fe200078e00ff */
[----:B------:R-:W-:Y:S01]  /*7b50*/  LOP3.LUT R2, R243, 0xe0, RZ, 0xc0, !PT ;  /* 0x000000e0f3027812 */ /* 0x000fe200078ec0ff */
[----:B------:R-:W2:Y:S01]  /*7b60*/  LDL.64 R42, [R1+0x310] ;  /* 0x00031000012a7983 */ /* 0x000ea20000100a00 */
[----:B------:R-:W-:-:S03]  /*7b70*/  LEA R199, R199, UR6, 0x3 ;  /* 0x00000006c7c77c11 */ /* 0x000fc6000f8e18ff */
[----:B------:R-:W4:Y:S09]  /*7b80*/  LDL.64 R40, [R1+0x300] ;  /* 0x0003000001287983 */ /* 0x000f320000100a00 */
[-C--:B0-----:R-:W-:Y:S08]  /*7b90*/  HMMA.16816.F32.BF16 R32, R36, R30.reuse, R32 ;  /* 0x0000001e2420723c */ /* 0x081ff00000041820 */
[----:B---3--:R-:W-:Y:S01]  /*7ba0*/  HMMA.16816.F32.BF16 R12, R16, R30, R12 ;  /* 0x0000001e100c723c */ /* 0x008fe2000004180c */
[----:B------:R-:W-:Y:S01]  /*7bb0*/  LOP3.LUT R0, R0, 0x6, RZ, 0xc0, !PT ;  /* 0x0000000600007812 */ /* 0x000fe200078ec0ff */
[----:B------:R-:W3:Y:S03]  /*7bc0*/  LDL.64 R38, [R1+0x340] ;  /* 0x0003400001267983 */ /* 0x000ee60000100a00 */
[----:B------:R-:W-:Y:S01]  /*7bd0*/  LEA.HI R0, R2, R0, RZ, 0x1e ;  /* 0x0000000002007211 */ /* 0x000fe200078ff0ff */
[----:B------:R-:W5:Y:S03]  /*7be0*/  LDL.64 R36, [R1+0x318] ;  /* 0x0003180001247983 */ /* 0x000f660000100a00 */
[----:B------:R-:W-:-:S04]  /*7bf0*/  IADD3 R0, R0, UR4, RZ ;  /* 0x0000000400007c10 */ /* 0x000fc8000fffe0ff */
[CC--:B------:R-:W-:Y:S02]  /*7c00*/  ISETP.GE.AND P5, PT, R212.reuse, R0.reuse, PT ;  /* 0x00000000d400720c */ /* 0x0c0fe40003fa6270 */
[-C--:B------:R-:W-:Y:S01]  /*7c10*/  ISETP.GT.AND P6, PT, R212, R0.reuse, PT ;  /* 0x00000000d400720c */ /* 0x080fe20003fc4270 */
[----:B------:R-:W-:Y:S01]  /*7c20*/  FMUL R3, R32, UR9 ;  /* 0x0000000920037c20 */ /* 0x000fe20008400000 */
[----:B------:R-:W-:Y:S01]  /*7c30*/  FMUL R5, R33, UR9 ;  /* 0x0000000921057c20 */ /* 0x000fe20008400000 */
[----:B------:R-:W-:Y:S01]  /*7c40*/  FMUL R4, R34, UR9 ;  /* 0x0000000922047c20 */ /* 0x000fe20008400000 */
[----:B------:R-:W-:Y:S01]  /*7c50*/  ISETP.GE.AND P2, PT, R205, R0, PT ;  /* 0x00000000cd00720c */ /* 0x000fe20003f46270 */
[----:B------:R-:W-:Y:S01]  /*7c60*/  FMUL R35, R35, UR9 ;  /* 0x0000000923237c20 */ /* 0x000fe20008400000 */
[----:B------:R-:W-:-:S03]  /*7c70*/  FSEL R3, R3, -INF , P5 ;  /* 0xff80000003037808 */ /* 0x000fc60002800000 */
[----:B------:R-:W-:Y:S01]  /*7c80*/  FMUL R10, R12, UR9 ;  /* 0x000000090c0a7c20 */ /* 0x000fe20008400000 */
[----:B------:R-:W-:Y:S01]  /*7c90*/  FSEL R5, R5, -INF , P6 ;  /* 0xff80000005057808 */ /* 0x000fe20003000000 */
[----:B------:R-:W-:Y:S01]  /*7ca0*/  FMUL R13, R13, UR9 ;  /* 0x000000090d0d7c20 */ /* 0x000fe20008400000 */
[----:B------:R-:W-:Y:S01]  /*7cb0*/  FSEL R4, R4, -INF , P2 ;  /* 0xff80000004047808 */ /* 0x000fe20001000000 */
[----:B------:R-:W-:Y:S01]  /*7cc0*/  FMUL R11, R14, UR9 ;  /* 0x000000090e0b7c20 */ /* 0x000fe20008400000 */
[----:B------:R-:W-:Y:S01]  /*7cd0*/  FMUL R12, R15, UR9 ;  /* 0x000000090f0c7c20 */ /* 0x000fe20008400000 */
[CC--:B------:R-:W-:Y:S01]  /*7ce0*/  ISETP.GE.AND P4, PT, R203.reuse, R0.reuse, PT ;  /* 0x00000000cb00720c */ /* 0x0c0fe20003f86270 */
[----:B------:R-:W0:Y:S01]  /*7cf0*/  S2R R19, SR_TID.X ;  /* 0x0000000000137919 */ /* 0x000e220000002100 */
[-C--:B------:R-:W-:Y:S02]  /*7d00*/  ISETP.GT.AND P5, PT, R203, R0.reuse, PT ;  /* 0x00000000cb00720c */ /* 0x080fe40003fa4270 */
[CC--:B------:R-:W-:Y:S01]  /*7d10*/  ISETP.GE.AND P6, PT, R201.reuse, R0.reuse, PT ;  /* 0x00000000c900720c */ /* 0x0c0fe20003fc6270 */
[----:B------:R-:W2:Y:S01]  /*7d20*/  LDL.64 R32, [R1+0x320] ;  /* 0x0003200001207983 */ /* 0x000ea20000100a00 */
[----:B------:R-:W-:Y:S01]  /*7d30*/  BAR.SYNC.DEFER_BLOCKING 0x0 ;  /* 0x0000000000007b1d */ /* 0x000fe20000010000 */
[----:B------:R-:W-:-:S02]  /*7d40*/  ISETP.GT.AND P2, PT, R201, R0, PT ;  /* 0x00000000c900720c */ /* 0x000fc40003f44270 */
[----:B------:R-:W-:Y:S02]  /*7d50*/  FMNMX R7, R3, R5, !PT ;  /* 0x0000000503077209 */ /* 0x000fe40007800000 */
[----:B------:R-:W-:Y:S02]  /*7d60*/  FSEL R10, R10, -INF , P4 ;  /* 0xff8000000a0a7808 */ /* 0x000fe40002000000 */
[----:B------:R-:W-:Y:S02]  /*7d70*/  FSEL R13, R13, -INF , P5 ;  /* 0xff8000000d0d7808 */ /* 0x000fe40002800000 */
[----:B------:R-:W-:Y:S02]  /*7d80*/  FSEL R11, R11, -INF , P6 ;  /* 0xff8000000b0b7808 */ /* 0x000fe40003000000 */
[----:B------:R-:W-:Y:S01]  /*7d90*/  FSEL R12, R12, -INF , P2 ;  /* 0xff8000000c0c7808 */ /* 0x000fe20001000000 */
[----:B------:R-:W1:Y:S01]  /*7da0*/  SHFL.BFLY PT, R18, R7, 0x2, 0x1f ;  /* 0x0c401f0007127f89 */ /* 0x000e6200000e0000 */
[----:B------:R-:W-:-:S02]  /*7db0*/  FMNMX R16, R10, R13, !PT ;  /* 0x0000000d0a107209 */ /* 0x000fc40007800000 */
[----:B------:R-:W-:Y:S02]  /*7dc0*/  FMNMX R2, R11, R12, !PT ;  /* 0x0000000c0b027209 */ /* 0x000fe40007800000 */
[----:B------:R-:W-:Y:S01]  /*7dd0*/  ISETP.GT.AND P3, PT, R205, R0, PT ;  /* 0x00000000cd00720c */ /* 0x000fe20003f64270 */
[----:B------:R-:W0:Y:S03]  /*7de0*/  SHFL.BFLY PT, R8, R16, 0x2, 0x1f ;  /* 0x0c401f0010087f89 */ /* 0x000e2600000e0000 */
[----:B------:R-:W-:Y:S01]  /*7df0*/  FSEL R15, R35, -INF , P3 ;  /* 0xff800000230f7808 */ /* 0x000fe20001800000 */
[----:B------:R-:W0:Y:S03]  /*7e00*/  SHFL.BFLY PT, R0, R2, 0x2, 0x1f ;  /* 0x0c401f0002007f89 */ /* 0x000e2600000e0000 */
[----:B------:R-:W-:Y:S01]  /*7e10*/  FMNMX R14, R4, R15, !PT ;  /* 0x0000000f040e7209 */ /* 0x000fe20007800000 */
[----:B------:R-:W4:Y:S04]  /*7e20*/  LDL.64 R34, [R1+0x350] ;  /* 0x0003500001227983 */ /* 0x000f280000100a00 */
[----:B------:R-:W0:Y:S01]  /*7e30*/  SHFL.BFLY PT, R17, R14, 0x2, 0x1f ;  /* 0x0c401f000e117f89 */ /* 0x000e2200000e0000 */
[----:B-1----:R-:W-:-:S05]  /*7e40*/  FMNMX R7, R7, R18, !PT ;  /* 0x0000001207077209 */ /* 0x002fca0007800000 */
[----:B------:R-:W1:Y:S01]  /*7e50*/  SHFL.BFLY PT, R18, R7, 0x1, 0x1f ;  /* 0x0c201f0007127f89 */ /* 0x000e6200000e0000 */
[----:B0-----:R-:W-:Y:S02]  /*7e60*/  FMNMX R16, R16, R8, !PT ;  /* 0x0000000810107209 */ /* 0x001fe40007800000 */
[----:B------:R-:W-:-:S03]  /*7e70*/  FMNMX R2, R2, R0, !PT ;  /* 0x0000000002027209 */ /* 0x000fc60007800000 */
[----:B------:R-:W0:Y:S04]  /*7e80*/  SHFL.BFLY PT, R8, R16, 0x1, 0x1f ;  /* 0x0c201f0010087f89 */ /* 0x000e2800000e0000 */
[----:B------:R-:W0:Y:S01]  /*7e90*/  SHFL.BFLY PT, R0, R2, 0x1, 0x1f ;  /* 0x0c201f0002007f89 */ /* 0x000e2200000e0000 */
[----:B------:R-:W-:-:S05]  /*7ea0*/  FMNMX R14, R14, R17, !PT ;  /* 0x000000110e0e7209 */ /* 0x000fca0007800000 */
[----:B------:R-:W0:Y:S01]  /*7eb0*/  SHFL.BFLY PT, R17, R14, 0x1, 0x1f ;  /* 0x0c201f000e117f89 */ /* 0x000e2200000e0000 */
[----:B-1----:R-:W-:Y:S02]  /*7ec0*/  FMNMX R7, R7, R18, !PT ;  /* 0x0000001207077209 */ /* 0x002fe40007800000 */
[----:B------:R-:W-:-:S04]  /*7ed0*/  LOP3.LUT R18, R19, 0xff, RZ, 0xc0, !PT ;  /* 0x000000ff13127812 */ /* 0x000fc800078ec0ff */
[----:B------:R-:W-:Y:S02]  /*7ee0*/  SHF.R.U32.HI R20, RZ, 0x3, R18 ;  /* 0x00000003ff147819 */ /* 0x000fe40000011612 */
[----:B0-----:R-:W-:Y:S02]  /*7ef0*/  FMNMX R16, R16, R8, !PT ;  /* 0x0000000810107209 */ /* 0x001fe40007800000 */
[----:B------:R-:W-:Y:S02]  /*7f00*/  FMNMX R2, R2, R0, !PT ;  /* 0x0000000002027209 */ /* 0x000fe40007800000 */
[C---:B------:R-:W-:Y:S02]  /*7f10*/  LOP3.LUT R8, R117.reuse, 0x8, RZ, 0xfc, !PT ;  /* 0x0000000875087812 */ /* 0x040fe400078efcff */
[C---:B------:R-:W-:Y:S02]  /*7f20*/  LOP3.LUT R0, R117.reuse, 0x10, RZ, 0xfc, !PT ;  /* 0x0000001075007812 */ /* 0x040fe400078efcff */
[----:B------:R-:W-:-:S02]  /*7f30*/  LOP3.LUT R117, R117, 0x18, RZ, 0xfc, !PT ;  /* 0x0000001875757812 */ /* 0x000fc400078efcff */
[----:B------:R-:W-:Y:S02]  /*7f40*/  LOP3.LUT R20, R20, 0x1c, RZ, 0xc0, !PT ;  /* 0x0000001c14147812 */ /* 0x000fe400078ec0ff */
[----:B------:R-:W-:Y:S02]  /*7f50*/  LEA R8, R8, UR6, 0x5 ;  /* 0x0000000608087c11 */ /* 0x000fe4000f8e28ff */
[----:B------:R-:W-:Y:S01]  /*7f60*/  LEA R0, R0, UR6, 0x5 ;  /* 0x0000000600007c11 */ /* 0x000fe2000f8e28ff */
[----:B------:R-:W-:Y:S01]  /*7f70*/  IMAD.IADD R19, R199, 0x1, R20 ;  /* 0x00000001c7137824 */ /* 0x000fe200078e0214 */
[----:B------:R-:W-:Y:S02]  /*7f80*/  LEA R117, R117, UR6, 0x5 ;  /* 0x0000000675757c11 */ /* 0x000fe4000f8e28ff */
[----:B------:R-:W-:Y:S01]  /*7f90*/  FMNMX R14, R14, R17, !PT ;  /* 0x000000110e0e7209 */ /* 0x000fe20007800000 */
[C---:B------:R-:W-:Y:S01]  /*7fa0*/  IMAD.IADD R22, R20.reuse, 0x1, R0 ;  /* 0x0000000114167824 */ /* 0x040fe200078e0200 */
[----:B------:R-:W-:-:S02]  /*7fb0*/  IADD3 R23, R20, R8, RZ ;  /* 0x0000000814177210 */ /* 0x000fc40007ffe0ff */
[----:B------:R-:W-:Y:S01]  /*7fc0*/  IADD3 R20, R20, R117, RZ ;  /* 0x0000007514147210 */ /* 0x000fe20007ffe0ff */
[----:B------:R0:W-:Y:S04]  /*7fd0*/  @!P1 STS [R19], R7 ;  /* 0x0000000713009388 */ /* 0x0001e80000000800 */
[----:B------:R-:W-:Y:S04]  /*7fe0*/  @!P1 STS [R23], R14 ;  /* 0x0000000e17009388 */ /* 0x000fe80000000800 */
[----:B------:R-:W-:Y:S04]  /*7ff0*/  @!P1 STS [R22], R16 ;  /* 0x0000001016009388 */ /* 0x000fe80000000800 */
[----:B------:R-:W-:Y:S01]  /*8000*/  @!P1 STS [R20], R2 ;  /* 0x0000000214009388 */ /* 0x000fe20000000800 */
[----:B0-----:R-:W-:Y:S01]  /*8010*/  LEA R7, R18, UR6, 0x2 ;  /* 0x0000000612077c11 */ /* 0x001fe2000f8e10ff */
[----:B------:R-:W-:Y:S06]  /*8020*/  BAR.SYNC.DEFER_BLOCKING 0x0 ;  /* 0x0000000000007b1d */ /* 0x000fec0000010000 */
[----:B------:R-:W0:Y:S04]  /*8030*/  LDS R2, [R7] ;  /* 0x0000000007027984 */ /* 0x000e280000000800 */
[----:B0-----:R-:W0:Y:S02]  /*8040*/  SHFL.BFLY PT, R14, R2, 0x4, 0x1f ;  /* 0x0c801f00020e7f89 */ /* 0x001e2400000e0000 */
[----:B0-----:R-:W-:-:S05]  /*8050*/  FMNMX R14, R2, R14, !PT ;  /* 0x0000000e020e7209 */ /* 0x001fca0007800000 */
[----:B------:R-:W0:Y:S02]  /*8060*/  SHFL.BFLY PT, R2, R14, 0x2, 0x1f ;  /* 0x0c401f000e027f89 */ /* 0x000e2400000e0000 */
[----:B0-----:R-:W-:-:S05]  /*8070*/  FMNMX R2, R14, R2, !PT ;  /* 0x000000020e027209 */ /* 0x001fca0007800000 */
[----:B------:R-:W0:Y:S02]  /*8080*/  SHFL.BFLY PT, R14, R2, 0x1, 0x1f ;  /* 0x0c201f00020e7f89 */ /* 0x000e2400000e0000 */
[----:B0-----:R-:W-:-:S05]  /*8090*/  FMNMX R14, R2, R14, !PT ;  /* 0x0000000e020e7209 */ /* 0x001fca0007800000 */
[----:B------:R-:W-:Y:S01]  /*80a0*/  @!P0 STS [R7], R14 ;  /* 0x0000000e07008388 */ /* 0x000fe20000000800 */
[----:B------:R-:W-:Y:S06]  /*80b0*/  BAR.SYNC.DEFER_BLOCKING 0x0 ;  /* 0x0000000000007b1d */ /* 0x000fec0000010000 */
[----:B------:R-:W0:Y:S04]  /*80c0*/  LDS R2, [R199] ;  /* 0x00000000c7027984 */ /* 0x000e280000000800 */
[----:B------:R-:W1:Y:S04]  /*80d0*/  LDS R16, [R8] ;  /* 0x0000000008107984 */ /* 0x000e680000000800 */
[----:B------:R-:W3:Y:S04]  /*80e0*/  LDS R21, [R0] ;  /* 0x0000000000157984 */ /* 0x000ee80000000800 */
[----:B------:R-:W-:Y:S01]  /*80f0*/  LDS R14, [R117] ;  /* 0x00000000750e7984 */ /* 0x000fe20000000800 */
[----:B0-----:R-:W-:-:S05]  /*8100*/  FMNMX R2, R2, R189, !PT ;  /* 0x000000bd02027209 */ /* 0x001fca0007800000 */
[--C-:B------:R-:W-:Y:S01]  /*8110*/  FADD R17, R3, -R2.reuse ;  /* 0x8000000203117221 */ /* 0x100fe20000000000 */
[----:B-1----:R-:W-:Y:S01]  /*8120*/  FMNMX R3, R16, R187, !PT ;  /* 0x000000bb10037209 */ /* 0x002fe20007800000 */
[----:B------:R-:W-:-:S04]  /*8130*/  FADD R5, R5, -R2 ;  /* 0x8000000205057221 */ /* 0x000fc80000000000 */
[--C-:B------:R-:W-:Y:S01]  /*8140*/  FADD R4, R4, -R3.reuse ;  /* 0x8000000304047221 */ /* 0x100fe20000000000 */
[----:B------:R-:W-:Y:S01]  /*8150*/  FMUL R5, R5, 1.4426950216293334961 ;  /* 0x3fb8aa3b05057820 */ /* 0x000fe20000400000 */
[----:B------:R-:W-:Y:S02]  /*8160*/  FMUL R16, R17, 1.4426950216293334961 ;  /* 0x3fb8aa3b11107820 */ /* 0x000fe40000400000 */
[----:B------:R-:W-:Y:S01]  /*8170*/  FMUL R4, R4, 1.4426950216293334961 ;  /* 0x3fb8aa3b04047820 */ /* 0x000fe20000400000 */
[----:B------:R0:W-:Y:S02]  /*8180*/  MUFU.EX2 R17, R5 ;  /* 0x0000000500117308 */ /* 0x0001e40000000800 */
[----:B0-----:R-:W-:-:S06]  /*8190*/  FADD R5, R15, -R3 ;  /* 0x800000030f057221 */ /* 0x001fcc0000000000 */
[----:B------:R3:W-:Y:S01]  /*81a0*/  MUFU.EX2 R15, R4 ;  /* 0x00000004000f7308 */ /* 0x0007e20000000800 */
[----:B------:R-:W-:-:S07]  /*81b0*/  FMUL R5, R5, 1.4426950216293334961 ;  /* 0x3fb8aa3b05057820 */ /* 0x000fce0000400000 */
[----:B------:R-:W0:Y:S01]  /*81c0*/  MUFU.EX2 R16, R16 ;  /* 0x0000001000107308 */ /* 0x000e220000000800 */
[----:B---3--:R-:W-:-:S05]  /*81d0*/  FMNMX R4, R21, R185, !PT ;  /* 0x000000b915047209 */ /* 0x008fca0007800000 */
[----:B------:R-:W-:Y:S02]  /*81e0*/  FADD R21, R10, -R4 ;  /* 0x800000040a157221 */ /* 0x000fe40000000000 */
[----:B------:R-:W1:Y:S01]  /*81f0*/  MUFU.EX2 R10, R5 ;  /* 0x00000005000a7308 */ /* 0x000e620000000800 */
[----:B0-----:R-:W-:-:S05]  /*8200*/  FADD R29, R16, R17 ;  /* 0x00000011101d7221 */ /* 0x001fca0000000000 */
[----:B------:R-:W0:Y:S01]  /*8210*/  SHFL.BFLY PT, R30, R29, 0x2, 0x1f ;  /* 0x0c401f001d1e7f89 */ /* 0x000e2200000e0000 */
[----:B-1----:R-:W-:-:S05]  /*8220*/  FADD R27, R15, R10 ;  /* 0x0000000a0f1b7221 */ /* 0x002fca0000000000 */
[----:B------:R-:W1:Y:S01]  /*8230*/  SHFL.BFLY PT, R28, R27, 0x2, 0x1f ;  /* 0x0c401f001b1c7f89 */ /* 0x000e6200000e0000 */
[----:B0-----:R-:W-:-:S05]  /*8240*/  FADD R30, R29, R30 ;  /* 0x0000001e1d1e7221 */ /* 0x001fca0000000000 */
[----:B------:R-:W0:Y:S01]  /*8250*/  SHFL.BFLY PT, R29, R30, 0x1, 0x1f ;  /* 0x0c201f001e1d7f89 */ /* 0x000e2200000e0000 */
[----:B-1----:R-:W-:-:S05]  /*8260*/  FADD R28, R27, R28 ;  /* 0x0000001c1b1c7221 */ /* 0x002fca0000000000 */
[----:B------:R-:W1:Y:S01]  /*8270*/  SHFL.BFLY PT, R27, R28, 0x1, 0x1f ;  /* 0x0c201f001c1b7f89 */ /* 0x000e6200000e0000 */
[----:B0-----:R-:W-:Y:S01]  /*8280*/  FADD R29, R30, R29 ;  /* 0x0000001d1e1d7221 */ /* 0x001fe20000000000 */
[----:B------:R-:W-:Y:S01]  /*8290*/  BAR.SYNC.DEFER_BLOCKING 0x0 ;  /* 0x0000000000007b1d */ /* 0x000fe20000010000 */
[----:B-1----:R-:W-:Y:S01]  /*82a0*/  FADD R27, R28, R27 ;  /* 0x0000001b1c1b7221 */ /* 0x002fe20000000000 */
[----:B------:R-:W-:Y:S01]  /*82b0*/  FMNMX R5, R14, R183, !PT ;  /* 0x000000b70e057209 */ /* 0x000fe20007800000 */
[----:B------:R-:W-:Y:S01]  /*82c0*/  FADD R13, R13, -R4 ;  /* 0x800000040d0d7221 */ /* 0x000fe20000000000 */
[----:B------:R-:W-:Y:S02]  /*82d0*/  IMAD.SHL.U32 R118, R18, 0x2, RZ ;  /* 0x0000000212767824 */ /* 0x000fe400078e00ff */
[----:B------:R-:W3:Y:S04]  /*82e0*/  LDL.64 R30, [R1+0x2f8] ;  /* 0x0002f800011e7983 */ /* 0x000ee80000100a00 */
[----:B------:R0:W-:Y:S04]  /*82f0*/  @!P1 STS [R19], R29 ;  /* 0x0000001d13009388 */ /* 0x0001e80000000800 */
[----:B0-----:R-:W5:Y:S01]  /*8300*/  LDL.64 R28, [R1+0x338] ;  /* 0x00033800011c7983 */ /* 0x001f620000100a00 */
[----:B------:R-:W-:Y:S01]  /*8310*/  FMUL R14, R21, 1.4426950216293334961 ;  /* 0x3fb8aa3b150e7820 */ /* 0x000fe20000400000 */
[----:B------:R-:W-:Y:S01]  /*8320*/  FMUL R13, R13, 1.4426950216293334961 ;  /* 0x3fb8aa3b0d0d7820 */ /* 0x000fe20000400000 */
[--C-:B------:R-:W-:Y:S01]  /*8330*/  FADD R21, R11, -R5.reuse ;  /* 0x800000050b157221 */ /* 0x100fe20000000000 */
[----:B------:R-:W-:-:S02]  /*8340*/  FADD R12, R12, -R5 ;  /* 0x800000050c0c7221 */ /* 0x000fc40000000000 */
[----:B------:R0:W-:Y:S02]  /*8350*/  MUFU.EX2 R11, R13 ;  /* 0x0000000d000b7308 */ /* 0x0001e40000000800 */
[----:B------:R-:W-:Y:S01]  /*8360*/  FMUL R12, R12, 1.4426950216293334961 ;  /* 0x3fb8aa3b0c0c7820 */ /* 0x000fe20000400000 */
[----:B0-----:R-:W-:-:S05]  /*8370*/  FMUL R13, R21, 1.4426950216293334961 ;  /* 0x3fb8aa3b150d7820 */ /* 0x001fca0000400000 */
[----:B------:R-:W0:Y:S08]  /*8380*/  MUFU.EX2 R14, R14 ;  /* 0x0000000e000e7308 */ /* 0x000e300000000800 */
[----:B------:R-:W-:Y:S08]  /*8390*/  MUFU.EX2 R13, R13 ;  /* 0x0000000d000d7308 */ /* 0x000ff00000000800 */
[----:B------:R-:W1:Y:S01]  /*83a0*/  MUFU.EX2 R12, R12 ;  /* 0x0000000c000c7308 */ /* 0x000e620000000800 */
[----:B0-----:R-:W-:-:S05]  /*83b0*/  FADD R26, R14, R11 ;  /* 0x0000000b0e1a7221 */ /* 0x001fca0000000000 */
[----:B------:R-:W0:Y:S01]  /*83c0*/  SHFL.BFLY PT, R24, R26, 0x2, 0x1f ;  /* 0x0c401f001a187f89 */ /* 0x000e2200000e0000 */
[----:B-1----:R-:W-:-:S05]  /*83d0*/  FADD R25, R13, R12 ;  /* 0x0000000c0d197221 */ /* 0x002fca0000000000 */
[----:B------:R-:W1:Y:S01]  /*83e0*/  SHFL.BFLY PT, R21, R25, 0x2, 0x1f ;  /* 0x0c401f0019157f89 */ /* 0x000e6200000e0000 */
[----:B0-----:R-:W-:Y:S01]  /*83f0*/  FADD R24, R26, R24 ;  /* 0x000000181a187221 */ /* 0x001fe20000000000 */
[----:B-1----:R-:W-:-:S04]  /*8400*/  FADD R26, R25, R21 ;  /* 0x00000015191a7221 */ /* 0x002fc80000000000 */
[----:B------:R-:W0:Y:S04]  /*8410*/  SHFL.BFLY PT, R25, R24, 0x1, 0x1f ;  /* 0x0c201f0018197f89 */ /* 0x000e2800000e0000 */
[----:B------:R-:W1:Y:S04]  /*8420*/  SHFL.BFLY PT, R21, R26, 0x1, 0x1f ;  /* 0x0c201f001a157f89 */ /* 0x000e6800000e0000 */
[----:B------:R-:W-:Y:S01]  /*8430*/  @!P1 STS [R23], R27 ;  /* 0x0000001b17009388 */ /* 0x000fe20000000800 */
[----:B0-----:R-:W-:Y:S01]  /*8440*/  FADD R25, R24, R25 ;  /* 0x0000001918197221 */ /* 0x001fe20000000000 */
[----:B-1----:R-:W-:-:S04]  /*8450*/  FADD R21, R26, R21 ;  /* 0x000000151a157221 */ /* 0x002fc80000000000 */
[----:B------:R-:W-:Y:S04]  /*8460*/  @!P1 STS [R22], R25 ;  /* 0x0000001916009388 */ /* 0x000fe80000000800 */
[----:B------:R-:W-:Y:S01]  /*8470*/  @!P1 STS [R20], R21 ;  /* 0x0000001514009388 */ /* 0x000fe20000000800 */
[----:B------:R-:W-:Y:S06]  /*8480*/  BAR.SYNC.DEFER_BLOCKING 0x0 ;  /* 0x0000000000007b1d */ /* 0x000fec0000010000 */
[----:B------:R-:W0:Y:S04]  /*8490*/  LDS R19, [R7] ;  /* 0x0000000007137984 */ /* 0x000e280000000800 */
[----:B0-----:R-:W0:Y:S02]  /*84a0*/  SHFL.BFLY PT, R20, R19, 0x4, 0x1f ;  /* 0x0c801f0013147f89 */ /* 0x001e2400000e0000 */
[----:B0-----:R-:W-:-:S05]  /*84b0*/  FADD R20, R19, R20 ;  /* 0x0000001413147221 */ /* 0x001fca0000000000 */
[----:B------:R-:W0:Y:S02]  /*84c0*/  SHFL.BFLY PT, R19, R20, 0x2, 0x1f ;  /* 0x0c401f0014137f89 */ /* 0x000e2400000e0000 */
[----:B0-----:R-:W-:-:S05]  /*84d0*/  FADD R19, R20, R19 ;  /* 0x0000001314137221 */ /* 0x001fca0000000000 */
[----:B------:R-:W0:Y:S01]  /*84e0*/  SHFL.BFLY PT, R20, R19, 0x1, 0x1f ;  /* 0x0c201f0013147f89 */ /* 0x000e2200000e0000 */
[----:B------:R-:W-:Y:S01]  /*84f0*/  LOP3.LUT R21, R243, 0xc0, RZ, 0xc0, !PT ;  /* 0x000000c0f3157812 */ /* 0x000fe200078ec0ff */
[----:B0-----:R-:W-:-:S05]  /*8500*/  FADD R20, R19, R20 ;  /* 0x0000001413147221 */ /* 0x001fca0000000000 */
[----:B------:R0:W-:Y:S01]  /*8510*/  @!P0 STS [R7], R20 ;  /* 0x0000001407008388 */ /* 0x0001e20000000800 */
[----:B------:R-:W-:Y:S01]  /*8520*/  BAR.SYNC.DEFER_BLOCKING 0x0 ;  /* 0x0000000000007b1d */ /* 0x000fe20000010000 */
[----:B------:R-:W-:Y:S01]  /*8530*/  SHF.R.U32.HI R21, RZ, 0x2, R21 ;  /* 0x00000002ff157819 */ /* 0x000fe20000011615 */
[----:B------:R-:W-:-:S03]  /*8540*/  IMAD.WIDE R26, R6, 0x2, R146 ;  /* 0x00000002061a7825 */ /* 0x000fc600078e0292 */
[----:B------:R-:W-:Y:S01]  /*8550*/  LOP3.LUT R118, R118, R21, RZ, 0x3c, !PT ;  /* 0x0000001576767212 */ /* 0x000fe200078e3cff */
[C---:B0-----:R-:W-:Y:S02]  /*8560*/  IMAD.WIDE R20, R6.reuse, 0x2, R238 ;  /* 0x0000000206147825 */ /* 0x041fe400078e02ee */
[----:B------:R-:W3:Y:S02]  /*8570*/  LDL.64 R238, [R1+0x20] ;  /* 0x0000200001ee7983 */ /* 0x000ee40000100a00 */
[----:B------:R-:W-:-:S04]  /*8580*/  IMAD.WIDE R24, R6, 0x2, R148 ;  /* 0x0000000206187825 */ /* 0x000fc800078e0294 */
[C---:B------:R-:W-:Y:S01]  /*8590*/  IMAD.WIDE R22, R6.reuse, 0x2, R150 ;  /* 0x0000000206167825 */ /* 0x040fe200078e0296 */
[----:B------:R0:W3:Y:S04]  /*85a0*/  LDG.E.U16 R181, desc[UR10][R26.64] ;  /* 0x0000000a1ab57981 */ /* 0x0000e8000c1e1500 */
[----:B------:R1:W3:Y:S04]  /*85b0*/  LDG.E.U16 R175, desc[UR10][R20.64] ;  /* 0x0000000a14af7981 */ /* 0x0002e8000c1e1500 */
[----:B------:R2:W3:Y:S01]  /*85c0*/  LDG.E.U16 R179, desc[UR10][R24.64] ;  /* 0x0000000a18b37981 */ /* 0x0004e2000c1e1500 */
[----:B0-----:R-:W-:-:S03]  /*85d0*/  IMAD.WIDE R26, R6, 0x2, R230 ;  /* 0x00000002061a7825 */ /* 0x001fc600078e02e6 */
[----:B------:R0:W3:Y:S01]  /*85e0*/  LDG.E.U16 R177, desc[UR10][R22.64] ;  /* 0x0000000a16b17981 */ /* 0x0000e2000c1e1500 */
[----:B-1----:R-:W-:-:S03]  /*85f0*/  IMAD.WIDE R20, R6, 0x2, R218 ;  /* 0x0000000206147825 */ /* 0x002fc600078e02da */
[----:B------:R4:W3:Y:S01]  /*8600*/  LDG.E.U16 R171, desc[UR10][R26.64] ;  /* 0x0000000a1aab7981 */ /* 0x0008e2000c1e1500 */
[----:B--2---:R-:W-:-:S03]  /*8610*/  IMAD.WIDE R24, R6, 0x2, R226 ;  /* 0x0000000206187825 */ /* 0x004fc600078e02e2 */
[----:B------:R5:W2:Y:S01]  /*8620*/  LDG.E.U16 R7, desc[UR10][R20.64] ;  /* 0x0000000a14077981 */ /* 0x000aa2000c1e1500 */
[----:B0-----:R-:W-:-:S03]  /*8630*/  IMAD.WIDE R22, R6, 0x2, R222 ;  /* 0x0000000206167825 */ /* 0x001fc600078e02de */
[----:B------:R0:W2:Y:S01]  /*8640*/  LDG.E.U16 R169, desc[UR10][R24.64] ;  /* 0x0000000a18a97981 */ /* 0x0000a2000c1e1500 */
[----:B----4-:R-:W-:-:S03]  /*8650*/  IMAD.WIDE R26, R6, 0x2, R34 ;  /* 0x00000002061a7825 */ /* 0x010fc600078e0222 */
[----:B------:R-:W4:Y:S01]  /*8660*/  LDL.64 R34, [R1+0x2f0] ;  /* 0x0002f00001227983 */ /* 0x000f220000100a00 */
[----:B-----5:R-:W-:-:S03]  /*8670*/  IMAD.WIDE R20, R6, 0x2, R28 ;  /* 0x0000000206147825 */ /* 0x020fc600078e021c */
[----:B------:R-:W5:Y:S01]  /*8680*/  LDL.64 R28, [R1+0x2e0] ;  /* 0x0002e000011c7983 */ /* 0x000f620000100a00 */
[----:B0-----:R-:W-:-:S03]  /*8690*/  IMAD.WIDE R24, R6, 0x2, R114 ;  /* 0x0000000206187825 */ /* 0x001fc600078e0272 */
[----:B------:R0:W2:Y:S04]  /*86a0*/  LDG.E.U16 R167, desc[UR10][R22.64] ;  /* 0x0000000a16a77981 */ /* 0x0000a8000c1e1500 */
[----:B------:R1:W2:Y:S01]  /*86b0*/  LDG.E.U16 R115, desc[UR10][R24.64] ;  /* 0x0000000a18737981 */ /* 0x0002a2000c1e1500 */
[----:B------:R-:W-:-:S03]  /*86c0*/  IMAD.WIDE R18, R6, 0x2, R234 ;  /* 0x0000000206127825 */ /* 0x000fc600078e02ea */
[----:B------:R1:W2:Y:S01]  /*86d0*/  LDG.E.U16 R114, desc[UR10][R20.64] ;  /* 0x0000000a14727981 */ /* 0x0002a2000c1e1500 */
[----:B0-----:R-:W-:-:S03]  /*86e0*/  IMAD.WIDE R22, R6, 0x2, R38 ;  /* 0x0000000206167825 */ /* 0x001fc600078e0226 */
[----:B------:R-:W2:Y:S01]  /*86f0*/  LDL.64 R38, [R1+0x2e8] ;  /* 0x0002e80001267983 */ /* 0x000ea20000100a00 */
[----:B-1----:R-:W-:-:S03]  /*8700*/  IMAD.WIDE R24, R6, 0x2, R32 ;  /* 0x0000000206187825 */ /* 0x002fc600078e0220 */
[----:B------:R-:W2:Y:S04]  /*8710*/  LDL.64 R32, [R1+0x2d8] ;  /* 0x0002d80001207983 */ /* 0x000ea80000100a00 */
[----:B------:R0:W2:Y:S01]  /*8720*/  LDG.E.U16 R173, desc[UR10][R18.64] ;  /* 0x0000000a12ad7981 */ /* 0x0000a2000c1e1500 */
[----:B------:R-:W-:-:S03]  /*8730*/  IMAD.WIDE R20, R6, 0x2, R42 ;  /* 0x0000000206147825 */ /* 0x000fc600078e022a */
[----:B------:R1:W2:Y:S04]  /*8740*/  LDG.E.U16 R153, desc[UR10][R22.64] ;  /* 0x0000000a16997981 */ /* 0x0002a8000c1e1500 */
[----:B------:R-:W2:Y:S01]  /*8750*/  LDL.64 R42, [R1+0x2b8] ;  /* 0x0002b800012a7983 */ /* 0x000ea20000100a00 */
[----:B0-----:R-:W-:-:S03]  /*8760*/  IMAD.WIDE R18, R6, 0x2, R214 ;  /* 0x0000000206127825 */ /* 0x001fc600078e02d6 */
[----:B------:R3:W2:Y:S04]  /*8770*/  LDG.E.U16 R151, desc[UR10][R24.64] ;  /* 0x0000000a18977981 */ /* 0x0006a8000c1e1500 */
[----:B------:R0:W2:Y:S01]  /*8780*/  LDG.E.U16 R116, desc[UR10][R18.64] ;  /* 0x0000000a12747981 */ /* 0x0000a2000c1e1500 */
[----:B-1----:R-:W-:-:S03]  /*8790*/  IMAD.WIDE R22, R6, 0x2, R36 ;  /* 0x0000000206167825 */ /* 0x002fc600078e0224 */
[----:B------:R1:W2:Y:S01]  /*87a0*/  LDG.E.U16 R119, desc[UR10][R26.64] ;  /* 0x0000000a1a777981 */ /* 0x0002a2000c1e1500 */
[----:B---3--:R-:W-:-:S03]  /*87b0*/  IMAD.WIDE R24, R6, 0x2, R30 ;  /* 0x0000000206187825 */ /* 0x008fc600078e021e */
[----:B------:R-:W3:Y:S01]  /*87c0*/  LDL.64 R36, [R1+0x2c0] ;  /* 0x0002c00001247983 */ /* 0x000ee20000100a00 */
[----:B0-----:R-:W-:-:S03]  /*87d0*/  IMAD.WIDE R18, R6, 0x2, R112 ;  /* 0x0000000206127825 */ /* 0x001fc600078e0270 */
[----:B------:R-:W3:Y:S04]  /*87e0*/  LDL.64 R30, [R1+0x2a8] ;  /* 0x0002a800011e7983 */ /* 0x000ee80000100a00 */
[----:B------:R0:W3:Y:S01]  /*87f0*/  LDG.E.U16 R152, desc[UR10][R18.64] ;  /* 0x0000000a12987981 */ /* 0x0000e2000c1e1500 */
[----:B-1----:R-:W-:-:S03]  /*8800*/  IMAD.WIDE R26, R6, 0x2, R46 ;  /* 0x00000002061a7825 */ /* 0x002fc600078e022e */
[----:B------:R-:W3:Y:S04]  /*8810*/  LDG.E.U16 R112, desc[UR10][R22.64] ;  /* 0x0000000a16707981 */ /* 0x000ee8000c1e1500 */
[----:B------:R1:W3:Y:S01]  /*8820*/  LDG.E.U16 R113, desc[UR10][R26.64] ;  /* 0x0000000a1a717981 */ /* 0x0002e2000c1e1500 */
[----:B0-----:R-:W-:-:S03]  /*8830*/  IMAD.WIDE R18, R6, 0x2, R44 ;  /* 0x0000000206127825 */ /* 0x001fc600078e022c */
[----:B------:R-:W3:Y:S04]  /*8840*/  LDG.E.U16 R150, desc[UR10][R20.64] ;  /* 0x0000000a14967981 */ /* 0x000ee8000c1e1500 */
[----:B------:R-:W3:Y:S01]  /*8850*/  LDG.E.U16 R47, desc[UR10][R18.64] ;  /* 0x0000000a122f7981 */ /* 0x000ee2000c1e1500 */
[----:B-1----:R-:W-:-:S03]  /*8860*/  IMAD.WIDE R26, R6, 0x2, R40 ;  /* 0x00000002061a7825 */ /* 0x002fc600078e0228 */
[----:B------:R-:W3:Y:S04]  /*8870*/  LDL.64 R40, [R1+0x290] ;  /* 0x0002900001287983 */ /* 0x000ee80000100a00 */
[----:B------:R0:W3:Y:S04]  /*8880*/  LDG.E.U16 R46, desc[UR10][R24.64] ;  /* 0x0000000a182e7981 */ /* 0x0000e8000c1e1500 */
[----:B------:R1:W3:Y:S04]  /*8890*/  LDG.E.U16 R149, desc[UR10][R26.64] ;  /* 0x0000000a1a957981 */ /* 0x0002e8000c1e1500 */
[----:B------:R-:W3:Y:S01]  /*88a0*/  LDL.64 R218, [R1+0x168] ;  /* 0x0001680001da7983 */ /* 0x000ee20000100a00 */
[----:B0-----:R-:W-:-:S03]  /*88b0*/  IMAD.WIDE R24, R6, 0x2, R128 ;  /* 0x0000000206187825 */ /* 0x001fc600078e0280 */
[----:B------:R-:W3:Y:S04]  /*88c0*/  LDL.64 R128, [R1+0x260] ;  /* 0x0002600001807983 */ /* 0x000ee80000100a00 */
[----:B------:R-:W3:Y:S04]  /*88d0*/  LDG.E.U16 R146, desc[UR10][R24.64] ;  /* 0x0000000a18927981 */ /* 0x000ee8000c1e1500 */
[----:B------:R-:W3:Y:S04]  /*88e0*/  LDL.64 R214, [R1+0x148] ;  /* 0x0001480001d67983 */ /* 0x000ee80000100a00 */
[----:B------:R-:W3:Y:S04]  /*88f0*/  LDL.64 R222, [R1+0x100] ;  /* 0x0001000001de7983 */ /* 0x000ee80000100a00 */
[----:B------:R-:W3:Y:S04]  /*8900*/  LDL.64 R226, [R1+0xe8] ;  /* 0x0000e80001e27983 */ /* 0x000ee80000100a00 */
[----:B------:R-:W3:Y:S04]  /*8910*/  LDL.64 R230, [R1+0x90] ;  /* 0x0000900001e67983 */ /* 0x000ee80000100a00 */
[----:B------:R-:W3:Y:S04]  /*8920*/  LDL.64 R234, [R1+0x50] ;  /* 0x0000500001ea7983 */ /* 0x000ee80000100a00 */
[----:B------:R-:W-:Y:S04]  /*8930*/  LDS R199, [R199] ;  /* 0x00000000c7c77984 */ /* 0x000fe80000000800 */
[----:B------:R-:W-:Y:S04]  /*8940*/  LDS R8, [R8] ;  /* 0x0000000008087984 */ /* 0x000fe80000000800 */
[----:B------:R-:W-:Y:S01]  /*8950*/  LDS R0, [R0] ;  /* 0x0000000000007984 */ /* 0x000fe20000000800 */
[----:B----4-:R-:W-:-:S03]  /*8960*/  IMAD.WIDE R22, R6, 0x2, R34 ;  /* 0x0000000206167825 */ /* 0x010fc600078e0222 */
[----:B------:R-:W4:Y:S01]  /*8970*/  LDL.64 R34, [R1+0x298] ;  /* 0x0002980001227983 */ /* 0x000f220000100a00 */
[----:B-----5:R-:W-:-:S03]  /*8980*/  IMAD.WIDE R18, R6, 0x2, R28 ;  /* 0x0000000206127825 */ /* 0x020fc600078e021c */
[----:B------:R-:W5:Y:S04]  /*8990*/  LDL.64 R28, [R1+0x278] ;  /* 0x00027800011c7983 */ /* 0x000f680000100a00 */
[----:B------:R0:W5:Y:S04]  /*89a0*/  LDG.E.U16 R148, desc[UR10][R22.64] ;  /* 0x0000000a16947981 */ /* 0x000168000c1e1500 */
[----:B------:R0:W5:Y:S01]  /*89b0*/  LDG.E.U16 R147, desc[UR10][R18.64] ;  /* 0x0000000a12937981 */ /* 0x000162000c1e1500 */
[----:B--2---:R-:W-:-:S03]  /*89c0*/  IMAD.WIDE R20, R6, 0x2, R38 ;  /* 0x0000000206147825 */ /* 0x004fc600078e0226 */
[----:B------:R-:W2:Y:S01]  /*89d0*/  LDL.64 R38, [R1+0x280] ;  /* 0x0002800001267983 */ /* 0x000ea20000100a00 */
[----:B-1----:R-:W-:-:S03]  /*89e0*/  IMAD.WIDE R26, R6, 0x2, R32 ;  /* 0x00000002061a7825 */ /* 0x002fc600078e0220 */
[----:B------:R-:W2:Y:S04]  /*89f0*/  LDL.64 R32, [R1+0x270] ;  /* 0x0002700001207983 */ /* 0x000ea80000100a00 */
[----:B------:R1:W2:Y:S01]  /*8a00*/  LDG.E.U16 R44, desc[UR10][R26.64] ;  /* 0x0000000a1a2c7981 */ /* 0x0002a2000c1e1500 */
[----:B0-----:R-:W-:-:S03]  /*8a10*/  IMAD.WIDE R22, R6, 0x2, R126 ;  /* 0x0000000206167825 */ /* 0x001fc600078e027e */
[----:B------:R3:W2:Y:S01]  /*8a20*/  LDG.E.U16 R45, desc[UR10][R20.64] ;  /* 0x0000000a142d7981 */ /* 0x0006a2000c1e1500 */
[----:B------:R-:W-:-:S03]  /*8a30*/  IMAD.WIDE R18, R6, 0x2, R42 ;  /* 0x0000000206127825 */ /* 0x000fc600078e022a */
[----:B------:R-:W2:Y:S01]  /*8a40*/  LDL.64 R126, [R1+0x258] ;  /* 0x00025800017e7983 */ /* 0x000ea20000100a00 */
[----:B-1----:R-:W-:-:S03]  /*8a50*/  IMAD.WIDE R26, R6, 0x2, R122 ;  /* 0x00000002061a7825 */ /* 0x002fc600078e027a */
[----:B------:R-:W2:Y:S04]  /*8a60*/  LDL.64 R122, [R1+0x250] ;  /* 0x00025000017a7983 */ /* 0x000ea80000100a00 */
[----:B------:R0:W2:Y:S04]  /*8a70*/  LDG.E.U16 R43, desc[UR10][R22.64] ;  /* 0x0000000a162b7981 */ /* 0x0000a8000c1e1500 */
[----:B------:R1:W2:Y:S01]  /*8a80*/  LDG.E.U16 R144, desc[UR10][R26.64] ;  /* 0x0000000a1a907981 */ /* 0x0002a2000c1e1500 */
[----:B---3--:R-:W-:-:S03]  /*8a90*/  IMAD.WIDE R20, R6, 0x2, R36 ;  /* 0x0000000206147825 */ /* 0x008fc600078e0224 */
[----:B------:R-:W3:Y:S01]  /*8aa0*/  LDL.64 R36, [R1+0x268] ;  /* 0x0002680001247983 */ /* 0x000ee20000100a00 */
[----:B------:R-:W-:-:S03]  /*8ab0*/  IMAD.WIDE R24, R6, 0x2, R30 ;  /* 0x0000000206187825 */ /* 0x000fc600078e021e */
[----:B------:R-:W3:Y:S01]  /*8ac0*/  LDL.64 R30, [R1+0x248] ;  /* 0x00024800011e7983 */ /* 0x000ee20000100a00 */
[----:B0-----:R-:W-:-:S03]  /*8ad0*/  IMAD.WIDE R22, R6, 0x2, R124 ;  /* 0x0000000206167825 */ /* 0x001fc600078e027c */
[----:B------:R-:W3:Y:S01]  /*8ae0*/  LDG.E.U16 R145, desc[UR10][R20.64] ;  /* 0x0000000a14917981 */ /* 0x000ee2000c1e1500 */
[----:B-1----:R-:W-:-:S03]  /*8af0*/  IMAD.WIDE R26, R6, 0x2, R120 ;  /* 0x00000002061a7825 */ /* 0x002fc600078e0278 */
[----:B------:R-:W3:Y:S04]  /*8b00*/  LDG.E.U16 R143, desc[UR10][R22.64] ;  /* 0x0000000a168f7981 */ /* 0x000ee8000c1e1500 */
[----:B------:R0:W3:Y:S04]  /*8b10*/  LDG.E.U16 R42, desc[UR10][R18.64] ;  /* 0x0000000a122a7981 */ /* 0x0000e8000c1e1500 */
[----:B------:R-:W3:Y:S04]  /*8b20*/  LDL.64 R120, [R1+0x220] ;  /* 0x0002200001787983 */ /* 0x000ee80000100a00 */
[----:B------:R-:W3:Y:S01]  /*8b30*/  LDL.64 R124, [R1+0x210] ;  /* 0x00021000017c7983 */ /* 0x000ee20000100a00 */
[----:B0-----:R-:W-:-:S03]  /*8b40*/  IMAD.WIDE R18, R6, 0x2, R40 ;  /* 0x0000000206127825 */ /* 0x001fc600078e0228 */
[----:B------:R2:W3:Y:S04]  /*8b50*/  LDG.E.U16 R41, desc[UR10][R24.64] ;  /* 0x0000000a18297981 */ /* 0x0004e8000c1e1500 */
[----:B------:R-:W3:Y:S01]  /*8b60*/  LDG.E.U16 R142, desc[UR10][R18.64] ;  /* 0x0000000a128e7981 */ /* 0x000ee2000c1e1500 */
[----:B----4-:R-:W-:-:S03]  /*8b70*/  IMAD.WIDE R20, R6, 0x2, R34 ;  /* 0x0000000206147825 */ /* 0x010fc600078e0222 */
[----:B------:R-:W4:Y:S01]  /*8b80*/  LDL.64 R34, [R1+0x240] ;  /* 0x0002400001227983 */ /* 0x000f220000100a00 */
[----:B-----5:R-:W-:-:S03]  /*8b90*/  IMAD.WIDE R22, R6, 0x2, R28 ;  /* 0x0000000206167825 */ /* 0x020fc600078e021c */
[----:B------:R-:W5:Y:S04]  /*8ba0*/  LDL.64 R28, [R1+0x230] ;  /* 0x00023000011c7983 */ /* 0x000f680000100a00 */
[----:B------:R0:W5:Y:S01]  /*8bb0*/  LDG.E.U16 R40, desc[UR10][R20.64] ;  /* 0x0000000a14287981 */ /* 0x000162000c1e1500 */
[----:B--2---:R-:W-:-:S03]  /*8bc0*/  IMAD.WIDE R24, R6, 0x2, R38 ;  /* 0x0000000206187825 */ /* 0x004fc600078e0226 */
[----:B------:R1:W2:Y:S04]  /*8bd0*/  LDG.E.U16 R39, desc[UR10][R26.64] ;  /* 0x0000000a1a277981 */ /* 0x0002a8000c1e1500 */
[----:B------:R1:W2:Y:S01]  /*8be0*/  LDG.E.U16 R38, desc[UR10][R22.64] ;  /* 0x0000000a16267981 */ /* 0x0002a2000c1e1500 */
[----:B0-----:R-:W-:-:S03]  /*8bf0*/  IMAD.WIDE R20, R6, 0x2, R32 ;  /* 0x0000000206147825 */ /* 0x001fc600078e0220 */
[----:B------:R-:W2:Y:S01]  /*8c00*/  LDL.64 R32, [R1+0x218] ;  /* 0x0002180001207983 */ /* 0x000ea20000100a00 */
[----:B-1----:R-:W-:-:S03]  /*8c10*/  IMAD.WIDE R26, R6, 0x2, R128 ;  /* 0x00000002061a7825 */ /* 0x002fc600078e0280 */
[----:B------:R-:W2:Y:S04]  /*8c20*/  LDL.64 R128, [R1+0x208] ;  /* 0x0002080001807983 */ /* 0x000ea80000100a00 */
[----:B------:R0:W2:Y:S01]  /*8c30*/  LDG.E.U16 R141, desc[UR10][R24.64] ;  /* 0x0000000a188d7981 */ /* 0x0000a2000c1e1500 */
[----:B------:R-:W-:-:S03]  /*8c40*/  IMAD.WIDE R22, R6, 0x2, R122 ;  /* 0x0000000206167825 */ /* 0x000fc600078e027a */
[----:B------:R-:W2:Y:S04]  /*8c50*/  LDL.64 R122, [R1+0x1f8] ;  /* 0x0001f800017a7983 */ /* 0x000ea80000100a00 */
[----:B------:R1:W2:Y:S01]  /*8c60*/  LDG.E.U16 R140, desc[UR10][R20.64] ;  /* 0x0000000a148c7981 */ /* 0x0002a2000c1e1500 */
[----:B0-----:R-:W-:-:S03]  /*8c70*/  IMAD.WIDE R24, R6, 0x2, R126 ;  /* 0x0000000206187825 */ /* 0x001fc600078e027e */
[----:B------:R-:W2:Y:S01]  /*8c80*/  LDL.64 R126, [R1+0x200] ;  /* 0x00020000017e7983 */ /* 0x000ea20000100a00 */
[----:B---3--:R-:W-:-:S03]  /*8c90*/  IMAD.WIDE R18, R6, 0x2, R36 ;  /* 0x0000000206127825 */ /* 0x008fc600078e0224 */
[----:B------:R0:W3:Y:S01]  /*8ca0*/  LDG.E.U16 R139, desc[UR10][R26.64] ;  /* 0x0000000a1a8b7981 */ /* 0x0000e2000c1e1500 */
[----:B-1----:R-:W-:-:S03]  /*8cb0*/  IMAD.WIDE R20, R6, 0x2, R30 ;  /* 0x0000000206147825 */ /* 0x002fc600078e021e */
[----:B------:R-:W3:Y:S04]  /*8cc0*/  LDL.64 R30, [R1+0x1f0] ;  /* 0x0001f000011e7983 */ /* 0x000ee80000100a00 */
[----:B------:R4:W3:Y:S01]  /*8cd0*/  LDG.E.U16 R37, desc[UR10][R18.64] ;  /* 0x0000000a12257981 */ /* 0x0008e2000c1e1500 */
[----:B0-----:R-:W-:-:S03]  /*8ce0*/  IMAD.WIDE R26, R6, 0x2, R130 ;  /* 0x00000002061a7825 */ /* 0x001fc600078e0282 */
[----:B------:R5:W3:Y:S04]  /*8cf0*/  LDG.E.U16 R36, desc[UR10][R24.64] ;  /* 0x0000000a18247981 */ /* 0x000ae8000c1e1500 */
[----:B------:R-:W3:Y:S04]  /*8d00*/  LDL.64 R130, [R1+0x1d0] ;  /* 0x0001d00001827983 */ /* 0x000ee80000100a00 */
[----:B------:R-:W3:Y:S01]  /*8d10*/  LDG.E.U16 R138, desc[UR10][R22.64] ;  /* 0x0000000a168a7981 */ /* 0x000ee2000c1e1500 */
[----:B----4-:R-:W-:-:S03]  /*8d20*/  IMAD.WIDE R18, R6, 0x2, R34 ;  /* 0x0000000206127825 */ /* 0x010fc600078e0222 */
[----:B------:R0:W4:Y:S01]  /*8d30*/  LDG.E.U16 R35, desc[UR10][R20.64] ;  /* 0x0000000a14237981 */ /* 0x000122000c1e1500 */
[----:B-----5:R-:W-:-:S03]  /*8d40*/  IMAD.WIDE R24, R6, 0x2, R28 ;  /* 0x0000000206187825 */ /* 0x020fc600078e021c */
[----:B------:R1:W5:Y:S04]  /*8d50*/  LDG.E.U16 R34, desc[UR10][R26.64] ;  /* 0x0000000a1a227981 */ /* 0x000368000c1e1500 */
[----:B------:R-:W4:Y:S01]  /*8d60*/  LDL.64 R28, [R1+0x1c8] ;  /* 0x0001c800011c7983 */ /* 0x000f220000100a00 */
[----:B0-----:R-:W-:-:S03]  /*8d70*/  IMAD.WIDE R20, R6, 0x2, R120 ;  /* 0x0000000206147825 */ /* 0x001fc600078e0278 */
[----:B------:R-:W5:Y:S01]  /*8d80*/  LDL.64 R120, [R1+0x1c0] ;  /* 0x0001c00001787983 */ /* 0x000f620000100a00 */
[----:B-1----:R-:W-:-:S03]  /*8d90*/  IMAD.WIDE R26, R6, 0x2, R124 ;  /* 0x00000002061a7825 */ /* 0x002fc600078e027c */
[----:B------:R2:W5:Y:S04]  /*8da0*/  LDG.E.U16 R136, desc[UR10][R24.64] ;  /* 0x0000000a18887981 */ /* 0x000568000c1e1500 */
[----:B------:R-:W5:Y:S04]  /*8db0*/  LDL.64 R124, [R1+0x1b0] ;  /* 0x0001b000017c7983 */ /* 0x000f680000100a00 */
[----:B------:R0:W5:Y:S04]  /*8dc0*/  LDG.E.U16 R134, desc[UR10][R26.64] ;  /* 0x0000000a1a867981 */ /* 0x000168000c1e1500 */
[----:B------:R1:W5:Y:S01]  /*8dd0*/  LDG.E.U16 R135, desc[UR10][R20.64] ;  /* 0x0000000a14877981 */ /* 0x000362000c1e1500 */
[----:B--2---:R-:W-:-:S03]  /*8de0*/  IMAD.WIDE R24, R6, 0x2, R128 ;  /* 0x0000000206187825 */ /* 0x004fc600078e0280 */
[----:B------:R-:W2:Y:S01]  /*8df0*/  LDL.64 R128, [R1+0x1a8] ;  /* 0x0001a80001807983 */ /* 0x000ea20000100a00 */
[----:B0-----:R-:W-:-:S03]  /*8e00*/  IMAD.WIDE R26, R6, 0x2, R164 ;  /* 0x00000002061a7825 */ /* 0x001fc600078e02a4 */
[----:B------:R-:W2:Y:S01]  /*8e10*/  LDL.64 R164, [R1+0x190] ;  /* 0x0001900001a47983 */ /* 0x000ea20000100a00 */
[----:B-1----:R-:W-:-:S03]  /*8e20*/  IMAD.WIDE R20, R6, 0x2, R122 ;  /* 0x0000000206147825 */ /* 0x002fc600078e027a */
[----:B------:R-:W2:Y:S01]  /*8e30*/  LDL.64 R122, [R1+0x198] ;  /* 0x00019800017a7983 */ /* 0x000ea20000100a00 */
[----:B------:R-:W-:-:S03]  /*8e40*/  IMAD.WIDE R22, R6, 0x2, R132 ;  /* 0x0000000206167825 */ /* 0x000fc600078e0284 */
[----:B------:R0:W2:Y:S02]  /*8e50*/  LDG.E.U16 R137, desc[UR10][R18.64] ;  /* 0x0000000a12897981 */ /* 0x0000a4000c1e1500 */
[C---:B0-----:R-:W-:Y:S02]  /*8e60*/  IMAD.WIDE R18, R6.reuse, 0x2, R32 ;  /* 0x0000000206127825 */ /* 0x041fe400078e0220 */
[----:B------:R0:W2:Y:S04]  /*8e70*/  LDG.E.U16 R33, desc[UR10][R22.64] ;  /* 0x0000000a16217981 */ /* 0x0000a8000c1e1500 */
[----:B------:R3:W2:Y:S01]  /*8e80*/  LDG.E.U16 R32, desc[UR10][R18.64] ;  /* 0x0000000a12207981 */ /* 0x0006a2000c1e1500 */
[----:B0-----:R-:W-:-:S03]  /*8e90*/  IMAD.WIDE R22, R6, 0x2, R126 ;  /* 0x0000000206167825 */ /* 0x001fc600078e027e */
[----:B------:R-:W2:Y:S01]  /*8ea0*/  LDL.64 R126, [R1+0x1a0] ;  /* 0x0001a000017e7983 */ /* 0x000ea20000100a00 */
[----:B---3--:R-:W-:-:S03]  /*8eb0*/  IMAD.WIDE R18, R6, 0x2, R30 ;  /* 0x0000000206127825 */ /* 0x008fc600078e021e */
[----:B------:R0:W3:Y:S04]  /*8ec0*/  LDG.E.U16 R31, desc[UR10][R24.64] ;  /* 0x0000000a181f7981 */ /* 0x0000e8000c1e1500 */
[----:B------:R1:W3:Y:S04]  /*8ed0*/  LDG.E.U16 R133, desc[UR10][R22.64] ;  /* 0x0000000a16857981 */ /* 0x0002e8000c1e1500 */
[----:B------:R1:W3:Y:S01]  /*8ee0*/  LDG.E.U16 R30, desc[UR10][R20.64] ;  /* 0x0000000a141e7981 */ /* 0x0002e2000c1e1500 */
[----:B0-----:R-:W-:-:S03]  /*8ef0*/  IMAD.WIDE R24, R6, 0x2, R162 ;  /* 0x0000000206187825 */ /* 0x001fc600078e02a2 */
[----:B------:R-:W3:Y:S01]  /*8f00*/  LDL.64 R162, [R1+0x188] ;  /* 0x0001880001a27983 */ /* 0x000ee20000100a00 */
[----:B-1----:R-:W-:-:S03]  /*8f10*/  IMAD.WIDE R22, R6, 0x2, R160 ;  /* 0x0000000206167825 */ /* 0x002fc600078e02a0 */
[----:B------:R-:W3:Y:S01]  /*8f20*/  LDG.E.U16 R132, desc[UR10][R18.64] ;  /* 0x0000000a12847981 */ /* 0x000ee2000c1e1500 */
[----:B------:R-:W-:-:S03]  /*8f30*/  IMAD.WIDE R20, R6, 0x2, R130 ;  /* 0x0000000206147825 */ /* 0x000fc600078e0282 */
[----:B------:R-:W3:Y:S04]  /*8f40*/  LDL.64 R160, [R1+0x180] ;  /* 0x0001800001a07983 */ /* 0x000ee80000100a00 */
[----:B------:R-:W3:Y:S04]  /*8f50*/  LDG.E.U16 R130, desc[UR10][R20.64] ;  /* 0x0000000a14827981 */ /* 0x000ee8000c1e1500 */
[----:B------:R0:W3:Y:S02]  /*8f60*/  LDG.E.U16 R131, desc[UR10][R24.64] ;  /* 0x0000000a18837981 */ /* 0x0000e4000c1e1500 */
[----:B0-----:R-:W-:-:S02]  /*8f70*/  IMAD.WIDE R24, R6, 0x2, R158 ;  /* 0x0000000206187825 */ /* 0x001fc400078e029e */
[----:B------:R-:W3:Y:S02]  /*8f80*/  LDL.64 R158, [R1+0x170] ;  /* 0x00017000019e7983 */ /* 0x000ee40000100a00 */
[C---:B----4-:R-:W-:Y:S02]  /*8f90*/  IMAD.WIDE R18, R6.reuse, 0x2, R28 ;  /* 0x0000000206127825 */ /* 0x050fe400078e021c */
[----:B------:R0:W4:Y:S02]  /*8fa0*/  LDG.E.U16 R28, desc[UR10][R22.64] ;  /* 0x0000000a161c7981 */ /* 0x000124000c1e1500 */
[C---:B-----5:R-:W-:Y:S02]  /*8fb0*/  IMAD.WIDE R120, R6.reuse, 0x2, R120 ;  /* 0x0000000206787825 */ /* 0x060fe400078e0278 */
[----:B------:R-:W5:Y:S02]  /*8fc0*/  LDG.E.U16 R29, desc[UR10][R26.64] ;  /* 0x0000000a1a1d7981 */ /* 0x000f64000c1e1500 */
[----:B0-----:R-:W-:-:S02]  /*8fd0*/  IMAD.WIDE R22, R6, 0x2, R124 ;  /* 0x0000000206167825 */ /* 0x001fc400078e027c */
[----:B------:R-:W4:Y:S04]  /*8fe0*/  LDL.64 R124, [R1+0x178] ;  /* 0x00017800017c7983 */ /* 0x000f280000100a00 */
[----:B------:R-:W5:Y:S04]  /*8ff0*/  LDG.E.U16 R26, desc[UR10][R24.64] ;  /* 0x0000000a181a7981 */ /* 0x000f68000c1e1500 */
[----:B------:R-:W5:Y:S01]  /*9000*/  LDG.E.U16 R27, desc[UR10][R18.64] ;  /* 0x0000000a121b7981 */ /* 0x000f62000c1e1500 */
[----:B--2---:R-:W-:-:S03]  /*9010*/  IMAD.WIDE R20, R6, 0x2, R128 ;  /* 0x0000000206147825 */ /* 0x004fc600078e0280 */
[----:B------:R0:W2:Y:S04]  /*9020*/  LDG.E.U16 R129, desc[UR10][R120.64] ;  /* 0x0000000a78817981 */ /* 0x0000a8000c1e1500 */
[----:B------:R-:W5:Y:S01]  /*9030*/  LDG.E.U16 R128, desc[UR10][R22.64] ;  /* 0x0000000a16807981 */ /* 0x000f62000c1e1500 */
[----:B------:R-:W-:-:S03]  /*9040*/  IMAD.WIDE R122, R6, 0x2, R122 ;  /* 0x00000002067a7825 */ /* 0x000fc600078e027a */
[----:B------:R-:W5:Y:S01]  /*9050*/  LDG.E.U16 R25, desc[UR10][R20.64] ;  /* 0x0000000a14197981 */ /* 0x000f62000c1e1500 */
[----:B0-----:R-:W-:-:S03]  /*9060*/  IMAD.WIDE R120, R6, 0x2, R164 ;  /* 0x0000000206787825 */ /* 0x001fc600078e02a4 */
[----:B------:R-:W2:Y:S04]  /*9070*/  LDL.64 R164, [R1+0x158] ;  /* 0x0001580001a47983 */ /* 0x000ea80000100a00 */
[----:B------:R0:W5:Y:S02]  /*9080*/  LDG.E.U16 R24, desc[UR10][R122.64] ;  /* 0x0000000a7a187981 */ /* 0x000164000c1e1500 */
[C---:B0-----:R-:W-:Y:S02]  /*9090*/  IMAD.WIDE R122, R6.reuse, 0x2, R208 ;  /* 0x00000002067a7825 */ /* 0x041fe400078e02d0 */
[----:B------:R-:W5:Y:S04]  /*90a0*/  LDL.64 R208, [R1+0x128] ;  /* 0x0001280001d07983 */ /* 0x000f680000100a00 */
[----:B------:R-:W5:Y:S01]  /*90b0*/  LDG.E.U16 R123, desc[UR10][R122.64] ;  /* 0x0000000a7a7b7981 */ /* 0x000f62000c1e1500 */
[----:B------:R-:W-:-:S03]  /*90c0*/  IMAD.WIDE R18, R6, 0x2, R126 ;  /* 0x0000000206127825 */ /* 0x000fc600078e027e */
[----:B------:R-:W5:Y:S04]  /*90d0*/  LDG.E.U16 R126, desc[UR10][R120.64] ;  /* 0x0000000a787e7981 */ /* 0x000f68000c1e1500 */
[----:B------:R4:W5:Y:S01]  /*90e0*/  LDG.E.U16 R127, desc[UR10][R18.64] ;  /* 0x0000000a127f7981 */ /* 0x000962000c1e1500 */
[----:B---3--:R-:W-:-:S03]  /*90f0*/  IMAD.WIDE R22, R6, 0x2, R162 ;  /* 0x0000000206167825 */ /* 0x008fc600078e02a2 */
[----:B------:R-:W3:Y:S04]  /*9100*/  LDL.64 R162, [R1+0x150] ;  /* 0x0001500001a27983 */ /* 0x000ee80000100a00 */
[----:B------:R-:W3:Y:S01]  /*9110*/  LDG.E.U16 R23, desc[UR10][R22.64] ;  /* 0x0000000a16177981 */ /* 0x000ee2000c1e1500 */
[----:B------:R-:W-:-:S03]  /*9120*/  IMAD.WIDE R20, R6, 0x2, R160 ;  /* 0x0000000206147825 */ /* 0x000fc600078e02a0 */
[----:B------:R-:W3:Y:S01]  /*9130*/  LDL.64 R160, [R1+0x138] ;  /* 0x0001380001a07983 */ /* 0x000ee20000100a00 */
[----:B------:R-:W-:-:S04]  /*9140*/  IMAD.WIDE R158, R6, 0x2, R158 ;  /* 0x00000002069e7825 */ /* 0x000fc800078e029e */
[C---:B----4-:R-:W-:Y:S02]  /*9150*/  IMAD.WIDE R18, R6.reuse, 0x2, R124 ;  /* 0x0000000206127825 */ /* 0x050fe400078e027c */
[----:B------:R0:W4:Y:S04]  /*9160*/  LDG.E.U16 R125, desc[UR10][R20.64] ;  /* 0x0000000a147d7981 */ /* 0x000128000c1e1500 */
[----:B------:R1:W4:Y:S04]  /*9170*/  LDG.E.U16 R124, desc[UR10][R158.64] ;  /* 0x0000000a9e7c7981 */ /* 0x000328000c1e1500 */
[----:B------:R-:W4:Y:S01]  /*9180*/  LDG.E.U16 R22, desc[UR10][R18.64] ;  /* 0x0000000a12167981 */ /* 0x000f22000c1e1500 */
[----:B0-----:R-:W-:-:S03]  /*9190*/  IMAD.WIDE R20, R6, 0x2, R218 ;  /* 0x0000000206147825 */ /* 0x001fc600078e02da */
[----:B------:R-:W4:Y:S04]  /*91a0*/  LDL.64 R218, [R1+0xf0] ;  /* 0x0000f00001da7983 */ /* 0x000f280000100a00 */
[----:B------:R-:W4:Y:S01]  /*91b0*/  LDG.E.U16 R21, desc[UR10][R20.64] ;  /* 0x0000000a14157981 */ /* 0x000f22000c1e1500 */
[----:B--2---:R-:W-:-:S03]  /*91c0*/  IMAD.WIDE R120, R6, 0x2, R164 ;  /* 0x0000000206787825 */ /* 0x004fc600078e02a4 */
[----:B------:R-:W2:Y:S04]  /*91d0*/  LDL.64 R164, [R1+0x120] ;  /* 0x0001200001a47983 */ /* 0x000ea80000100a00 */
[----:B------:R0:W4:Y:S01]  /*91e0*/  LDG.E.U16 R20, desc[UR10][R120.64] ;  /* 0x0000000a78147981 */ /* 0x000122000c1e1500 */
[----:B-1----:R-:W-:-:S03]  /*91f0*/  IMAD.WIDE R158, R6, 0x2, R206 ;  /* 0x00000002069e7825 */ /* 0x002fc600078e02ce */
[----:B------:R-:W4:Y:S01]  /*9200*/  LDL.64 R206, [R1+0x108] ;  /* 0x0001080001ce7983 */ /* 0x000f220000100a00 */
[----:B0-----:R-:W-:-:S03]  /*9210*/  IMAD.WIDE R120, R6, 0x2, R210 ;  /* 0x0000000206787825 */ /* 0x001fc600078e02d2 */
[----:B------:R-:W4:Y:S04]  /*9220*/  LDL.64 R210, [R1+0x110] ;  /* 0x0001100001d27983 */ /* 0x000f280000100a00 */
[----:B------:R-:W4:Y:S04]  /*9230*/  LDG.E.U16 R121, desc[UR10][R120.64] ;  /* 0x0000000a78797981 */ /* 0x000f28000c1e1500 */
[----:B------:R5:W4:Y:S02]  /*9240*/  LDG.E.U16 R120, desc[UR10][R158.64] ;  /* 0x0000000a9e787981 */ /* 0x000b24000c1e1500 */
[----:B-----5:R-:W-:-:S02]  /*9250*/  IMAD.WIDE R158, R6, 0x2, R208 ;  /* 0x00000002069e7825 */ /* 0x020fc400078e02d0 */
[----:B------:R-:W5:Y:S02]  /*9260*/  LDL.64 R208, [R1+0xf8] ;  /* 0x0000f80001d07983 */ /* 0x000f640000100a00 */
[C---:B---3--:R-:W-:Y:S02]  /*9270*/  IMAD.WIDE R18, R6.reuse, 0x2, R162 ;  /* 0x0000000206127825 */ /* 0x048fe400078e02a2 */
[----:B------:R-:W3:Y:S04]  /*9280*/  LDL.64 R162, [R1+0x118] ;  /* 0x0001180001a27983 */ /* 0x000ee80000100a00 */
[----:B------:R0:W3:Y:S01]  /*9290*/  LDG.E.U16 R122, desc[UR10][R18.64] ;  /* 0x0000000a127a7981 */ /* 0x0000e2000c1e1500 */
[----:B------:R-:W-:-:S04]  /*92a0*/  IMAD.WIDE R160, R6, 0x2, R160 ;  /* 0x0000000206a07825 */ /* 0x000fc800078e02a0 */
[C---:B0-----:R-:W-:Y:S02]  /*92b0*/  IMAD.WIDE R18, R6.reuse, 0x2, R214 ;  /* 0x0000000206127825 */ /* 0x041fe400078e02d6 */
[----:B------:R-:W3:Y:S04]  /*92c0*/  LDL.64 R214, [R1+0xe0] ;  /* 0x0000e00001d67983 */ /* 0x000ee80000100a00 */
[----:B------:R-:W3:Y:S04]  /*92d0*/  LDG.E.U16 R19, desc[UR10][R18.64] ;  /* 0x0000000a12137981 */ /* 0x000ee8000c1e1500 */
[----:B------:R2:W3:Y:S02]  /*92e0*/  LDG.E.U16 R18, desc[UR10][R160.64] ;  /* 0x0000000aa0127981 */ /* 0x0004e4000c1e1500 */
[----:B--2---:R-:W-:-:S02]  /*92f0*/  IMAD.WIDE R160, R6, 0x2, R164 ;  /* 0x0000000206a07825 */ /* 0x004fc400078e02a4 */
[----:B------:R4:W2:Y:S04]  /*9300*/  LDG.E.U16 R164, desc[UR10][R158.64] ;  /* 0x0000000a9ea47981 */ /* 0x0008a8000c1e1500 */
[----:B------:R0:W2:Y:S01]  /*9310*/  LDG.E.U16 R165, desc[UR10][R160.64] ;  /* 0x0000000aa0a57981 */ /* 0x0000a2000c1e1500 */
[----:B----4-:R-:W-:-:S03]  /*9320*/  IMAD.WIDE R158, R6, 0x2, R210 ;  /* 0x00000002069e7825 */ /* 0x010fc600078e02d2 */
[----:B------:R-:W4:Y:S01]  /*9330*/  LDL.64 R210, [R1+0xd8] ;  /* 0x0000d80001d27983 */ /* 0x000f220000100a00 */
[----:B0-----:R-:W-:-:S03]  /*9340*/  IMAD.WIDE R160, R6, 0x2, R206 ;  /* 0x0000000206a07825 */ /* 0x001fc600078e02ce */
[----:B------:R-:W2:Y:S04]  /*9350*/  LDL.64 R206, [R1+0xd0] ;  /* 0x0000d00001ce7983 */ /* 0x000ea80000100a00 */
[----:B------:R5:W4:Y:S04]  /*9360*/  LDG.E.U16 R168, desc[UR10][R158.64] ;  /* 0x0000000a9ea87981 */ /* 0x000b28000c1e1500 */
[----:B------:R0:W4:Y:S01]  /*9370*/  LDG.E.U16 R170, desc[UR10][R160.64] ;  /* 0x0000000aa0aa7981 */ /* 0x000122000c1e1500 */
[----:B-----5:R-:W-:-:S03]  /*9380*/  IMAD.WIDE R158, R6, 0x2, R208 ;  /* 0x00000002069e7825 */ /* 0x020fc600078e02d0 */
[----:B------:R-:W5:Y:S01]  /*9390*/  LDL.64 R208, [R1+0xc8] ;  /* 0x0000c80001d07983 */ /* 0x000f620000100a00 */
[----:B---3--:R-:W-:-:S03]  /*93a0*/  IMAD.WIDE R162, R6, 0x2, R162 ;  /* 0x0000000206a27825 */ /* 0x008fc600078e02a2 */
[----:B------:R-:W3:Y:S04]  /*93b0*/  LDG.E.U16 R174, desc[UR10][R158.64] ;  /* 0x0000000a9eae7981 */ /* 0x000ee8000c1e1500 */
[----:B------:R1:W3:Y:S01]  /*93c0*/  LDG.E.U16 R166, desc[UR10][R162.64] ;  /* 0x0000000aa2a67981 */ /* 0x0002e2000c1e1500 */
[----:B0-----:R-:W-:-:S03]  /*93d0*/  IMAD.WIDE R160, R6, 0x2, R218 ;  /* 0x0000000206a07825 */ /* 0x001fc600078e02da */
[----:B------:R-:W3:Y:S04]  /*93e0*/  LDL.64 R218, [R1+0xb8] ;  /* 0x0000b80001da7983 */ /* 0x000ee80000100a00 */
[----:B------:R-:W3:Y:S01]  /*93f0*/  LDG.E.U16 R176, desc[UR10][R160.64] ;  /* 0x0000000aa0b07981 */ /* 0x000ee2000c1e1500 */
[----:B-1----:R-:W-:-:S03]  /*9400*/  IMAD.WIDE R162, R6, 0x2, R222 ;  /* 0x0000000206a27825 */ /* 0x002fc600078e02de */
[----:B------:R-:W3:Y:S04]  /*9410*/  LDL.64 R222, [R1+0xc0] ;  /* 0x0000c00001de7983 */ /* 0x000ee80000100a00 */
[----:B------:R0:W3:Y:S01]  /*9420*/  LDG.E.U16 R172, desc[UR10][R162.64] ;  /* 0x0000000aa2ac7981 */ /* 0x0000e2000c1e1500 */
[----:B------:R-:W-:-:S03]  /*9430*/  IMAD.WIDE R158, R6, 0x2, R214 ;  /* 0x00000002069e7825 */ /* 0x000fc600078e02d6 */
[----:B------:R-:W3:Y:S04]  /*9440*/  LDL.64 R214, [R1+0xb0] ;  /* 0x0000b00001d67983 */ /* 0x000ee80000100a00 */
[----:B------:R-:W3:Y:S01]  /*9450*/  LDG.E.U16 R180, desc[UR10][R158.64] ;  /* 0x0000000a9eb47981 */ /* 0x000ee2000c1e1500 */
[----:B0-----:R-:W-:-:S03]  /*9460*/  IMAD.WIDE R162, R6, 0x2, R226 ;  /* 0x0000000206a27825 */ /* 0x001fc600078e02e2 */
[----:B------:R-:W3:Y:S04]  /*9470*/  LDL.64 R226, [R1+0x88] ;  /* 0x0000880001e27983 */ /* 0x000ee80000100a00 */
[----:B------:R2:W3:Y:S02]  /*9480*/  LDG.E.U16 R178, desc[UR10][R162.64] ;  /* 0x0000000aa2b27981 */ /* 0x0004e4000c1e1500 */
[C---:B--2---:R-:W-:Y:S02]  /*9490*/  IMAD.WIDE R162, R6.reuse, 0x2, R206 ;  /* 0x0000000206a27825 */ /* 0x044fe400078e02ce */
[----:B------:R-:W2:Y:S02]  /*94a0*/  LDL.64 R206, [R1+0xa0] ;  /* 0x0000a00001ce7983 */ /* 0x000ea40000100a00 */
[----:B----4-:R-:W-:-:S02]  /*94b0*/  IMAD.WIDE R160, R6, 0x2, R210 ;  /* 0x0000000206a07825 */ /* 0x010fc400078e02d2 */
[----:B------:R-:W4:Y:S04]  /*94c0*/  LDL.64 R210, [R1+0xa8] ;  /* 0x0000a80001d27983 */ /* 0x000f280000100a00 */
[----:B------:R3:W4:Y:S04]  /*94d0*/  LDG.E.U16 R184, desc[UR10][R162.64] ;  /* 0x0000000aa2b87981 */ /* 0x000728000c1e1500 */
[----:B------:R0:W4:Y:S01]  /*94e0*/  LDG.E.U16 R182, desc[UR10][R160.64] ;  /* 0x0000000aa0b67981 */ /* 0x000122000c1e1500 */
[----:B-----5:R-:W-:-:S03]  /*94f0*/  IMAD.WIDE R158, R6, 0x2, R208 ;  /* 0x00000002069e7825 */ /* 0x020fc600078e02d0 */
[----:B------:R-:W5:Y:S04]  /*9500*/  LDL.64 R208, [R1+0x98] ;  /* 0x0000980001d07983 */ /* 0x000f680000100a00 */
[----:B------:R1:W5:Y:S01]  /*9510*/  LDG.E.U16 R186, desc[UR10][R158.64] ;  /* 0x0000000a9eba7981 */ /* 0x000362000c1e1500 */
[----:B---3--:R-:W-:-:S03]  /*9520*/  IMAD.WIDE R162, R6, 0x2, R218 ;  /* 0x0000000206a27825 */ /* 0x008fc600078e02da */
[----:B------:R-:W3:Y:S04]  /*9530*/  LDL.64 R218, [R1+0x68] ;  /* 0x0000680001da7983 */ /* 0x000ee80000100a00 */
[----:B------:R2:W3:Y:S01]  /*9540*/  LDG.E.U16 R190, desc[UR10][R162.64] ;  /* 0x0000000aa2be7981 */ /* 0x0004e2000c1e1500 */
[----:B0-----:R-:W-:-:S03]  /*9550*/  IMAD.WIDE R160, R6, 0x2, R222 ;  /* 0x0000000206a07825 */ /* 0x001fc600078e02de */
[----:B------:R-:W3:Y:S04]  /*9560*/  LDL.64 R222, [R1+0x80] ;  /* 0x0000800001de7983 */ /* 0x000ee80000100a00 */
[----:B------:R4:W3:Y:S01]  /*9570*/  LDG.E.U16 R188, desc[UR10][R160.64] ;  /* 0x0000000aa0bc7981 */ /* 0x0008e2000c1e1500 */
[----:B-1----:R-:W-:-:S03]  /*9580*/  IMAD.WIDE R158, R6, 0x2, R214 ;  /* 0x00000002069e7825 */ /* 0x002fc600078e02d6 */
[----:B------:R-:W3:Y:S04]  /*9590*/  LDL.64 R214, [R1+0x78] ;  /* 0x0000780001d67983 */ /* 0x000ee80000100a00 */
[----:B------:R5:W3:Y:S01]  /*95a0*/  LDG.E.U16 R192, desc[UR10][R158.64] ;  /* 0x0000000a9ec07981 */ /* 0x000ae2000c1e1500 */
[----:B--2---:R-:W-:-:S03]  /*95b0*/  IMAD.WIDE R162, R6, 0x2, R206 ;  /* 0x0000000206a27825 */ /* 0x004fc600078e02ce */
[----:B------:R-:W2:Y:S01]  /*95c0*/  LDL.64 R206, [R1+0x70] ;  /* 0x0000700001ce7983 */ /* 0x000ea20000100a00 */
[----:B----4-:R-:W-:-:S03]  /*95d0*/  IMAD.WIDE R160, R6, 0x2, R210 ;  /* 0x0000000206a07825 */ /* 0x010fc600078e02d2 */
[----:B------:R-:W4:Y:S04]  /*95e0*/  LDL.64 R210, [R1+0x60] ;  /* 0x0000600001d27983 */ /* 0x000f280000100a00 */
[----:B------:R0:W4:Y:S04]  /*95f0*/  LDG.E.U16 R194, desc[UR10][R160.64] ;  /* 0x0000000aa0c27981 */ /* 0x000128000c1e1500 */
[----:B------:R1:W4:Y:S01]  /*9600*/  LDG.E.U16 R196, desc[UR10][R162.64] ;  /* 0x0000000aa2c47981 */ /* 0x000322000c1e1500 */
[----:B-----5:R-:W-:-:S03]  /*9610*/  IMAD.WIDE R158, R6, 0x2, R208 ;  /* 0x00000002069e7825 */ /* 0x020fc600078e02d0 */
[----:B------:R-:W5:Y:S01]  /*9620*/  LDL.64 R208, [R1+0x58] ;  /* 0x0000580001d07983 */ /* 0x000f620000100a00 */
[----:B0-----:R-:W-:-:S03]  /*9630*/  IMAD.WIDE R160, R6, 0x2, R230 ;  /* 0x0000000206a07825 */ /* 0x001fc600078e02e6 */
[----:B------:R-:W5:Y:S01]  /*9640*/  LDL.64 R230, [R1+0x48] ;  /* 0x0000480001e67983 */ /* 0x000f620000100a00 */
[----:B-1----:R-:W-:-:S03]  /*9650*/  IMAD.WIDE R162, R6, 0x2, R226 ;  /* 0x0000000206a27825 */ /* 0x002fc600078e02e2 */
[----:B------:R3:W5:Y:S04]  /*9660*/  LDG.E.U16 R198, desc[UR10][R158.64] ;  /* 0x0000000a9ec67981 */ /* 0x000768000c1e1500 */
[----:B------:R0:W5:Y:S04]  /*9670*/  LDG.E.U16 R200, desc[UR10][R160.64] ;  /* 0x0000000aa0c87981 */ /* 0x000168000c1e1500 */
[----:B------:R-:W5:Y:S01]  /*9680*/  LDG.E.U16 R202, desc[UR10][R162.64] ;  /* 0x0000000aa2ca7981 */ /* 0x000f62000c1e1500 */
[----:B---3--:R-:W-:-:S03]  /*9690*/  IMAD.WIDE R158, R6, 0x2, R222 ;  /* 0x00000002069e7825 */ /* 0x008fc600078e02de */
[----:B------:R-:W3:Y:S04]  /*96a0*/  LDL.64 R226, [R1+0x18] ;  /* 0x0000180001e27983 */ /* 0x000ee80000100a00 */
[----:B------:R1:W3:Y:S01]  /*96b0*/  LDG.E.U16 R204, desc[UR10][R158.64] ;  /* 0x0000000a9ecc7981 */ /* 0x0002e2000c1e1500 */
[----:B0-----:R-:W-:-:S03]  /*96c0*/  IMAD.WIDE R160, R6, 0x2, R214 ;  /* 0x0000000206a07825 */ /* 0x001fc600078e02d6 */
[----:B------:R-:W3:Y:S04]  /*96d0*/  LDL.64 R214, [R1+0x40] ;  /* 0x0000400001d67983 */ /* 0x000ee80000100a00 */
[----:B------:R-:W3:Y:S01]  /*96e0*/  LDL.64 R222, [R1+0x10] ;  /* 0x0000100001de7983 */ /* 0x000ee20000100a00 */
[----:B-1----:R-:W-:-:S03]  /*96f0*/  IMAD.WIDE R158, R6, 0x2, R218 ;  /* 0x00000002069e7825 */ /* 0x002fc600078e02da */
[----:B------:R-:W3:Y:S01]  /*9700*/  LDL.64 R218, [R1+0x28] ;  /* 0x0000280001da7983 */ /* 0x000ee20000100a00 */
[----:B--2---:R-:W-:-:S03]  /*9710*/  IMAD.WIDE R162, R6, 0x2, R206 ;  /* 0x0000000206a27825 */ /* 0x004fc600078e02ce */
[----:B------:R4:W2:Y:S04]  /*9720*/  LDG.E.U16 R206, desc[UR10][R160.64] ;  /* 0x0000000aa0ce7981 */ /* 0x0008a8000c1e1500 */
[----:B------:R5:W2:Y:S01]  /*9730*/  LDG.E.U16 R207, desc[UR10][R162.64] ;  /* 0x0000000aa2cf7981 */ /* 0x000aa2000c1e1500 */
[----:B----4-:R-:W-:-:S04]  /*9740*/  IMAD.WIDE R160, R6, 0x2, R210 ;  /* 0x0000000206a07825 */ /* 0x010fc800078e02d2 */
[C---:B-----5:R-:W-:Y:S02]  /*9750*/  IMAD.WIDE R162, R6.reuse, 0x2, R208 ;  /* 0x0000000206a27825 */ /* 0x060fe400078e02d0 */
[----:B------:R0:W4:Y:S04]  /*9760*/  LDG.E.U16 R208, desc[UR10][R158.64] ;  /* 0x0000000a9ed07981 */ /* 0x000128000c1e1500 */
[----:B------:R1:W5:Y:S04]  /*9770*/  LDG.E.U16 R209, desc[UR10][R160.64] ;  /* 0x0000000aa0d17981 */ /* 0x000368000c1e1500 */
[----:B------:R3:W4:Y:S01]  /*9780*/  LDG.E.U16 R210, desc[UR10][R162.64] ;  /* 0x0000000aa2d27981 */ /* 0x000722000c1e1500 */
[----:B0-----:R-:W-:-:S03]  /*9790*/  IMAD.WIDE R158, R6, 0x2, R234 ;  /* 0x00000002069e7825 */ /* 0x001fc600078e02ea */
[----:B------:R-:W2:Y:S01]  /*97a0*/  LDL.64 R234, [R1+0x8] ;  /* 0x0000080001ea7983 */ /* 0x000ea20000100a00 */
[----:B-1----:R-:W-:-:S03]  /*97b0*/  IMAD.WIDE R160, R6, 0x2, R230 ;  /* 0x0000000206a07825 */ /* 0x002fc600078e02e6 */
[----:B------:R-:W4:Y:S04]  /*97c0*/  LDG.E.U16 R211, desc[UR10][R158.64] ;  /* 0x0000000a9ed37981 */ /* 0x000f28000c1e1500 */
[----:B------:R-:W4:Y:S04]  /*97d0*/  LDG.E.U16 R213, desc[UR10][R160.64] ;  /* 0x0000000aa0d57981 */ /* 0x000f28000c1e1500 */
[----:B------:R-:W5:Y:S04]  /*97e0*/  LDL.64 R230, [R1] ;  /* 0x0000000001e67983 */ /* 0x000f680000100a00 */
[----:B------:R-:W2:Y:S04]  /*97f0*/  LDL.64 R158, [R1+0x38] ;  /* 0x00003800019e7983 */ /* 0x000ea80000100a00 */
[----:B------:R-:W4:Y:S01]  /*9800*/  LDL.64 R160, [R1+0x30] ;  /* 0x0000300001a07983 */ /* 0x000f220000100a00 */
[----:B---3--:R-:W-:-:S05]  /*9810*/  IMAD.WIDE R162, R6, 0x2, R214 ;  /* 0x0000000206a27825 */ /* 0x008fca00078e02d6 */
[----:B------:R0:W3:Y:S02]  /*9820*/  LDG.E.U16 R214, desc[UR10][R162.64] ;  /* 0x0000000aa2d67981 */ /* 0x0000e4000c1e1500 */
[----:B0-----:R-:W-:-:S05]  /*9830*/  IMAD.WIDE R162, R6, 0x2, R218 ;  /* 0x0000000206a27825 */ /* 0x001fca00078e02da */
[----:B------:R0:W3:Y:S02]  /*9840*/  LDG.E.U16 R219, desc[UR10][R162.64] ;  /* 0x0000000aa2db7981 */ /* 0x0000e4000c1e1500 */
[----:B0-----:R-:W-:-:S04]  /*9850*/  IMAD.WIDE R162, R6, 0x2, R222 ;  /* 0x0000000206a27825 */ /* 0x001fc800078e02de */
[----:B--2---:R-:W-:-:S04]  /*9860*/  IMAD.WIDE R158, R6, 0x2, R158 ;  /* 0x00000002069e7825 */ /* 0x004fc800078e029e */
[C---:B----4-:R-:W-:Y:S01]  /*9870*/  IMAD.WIDE R160, R6.reuse, 0x2, R160 ;  /* 0x0000000206a07825 */ /* 0x050fe200078e02a0 */
[----:B------:R0:W2:Y:S04]  /*9880*/  LDG.E.U16 R215, desc[UR10][R158.64] ;  /* 0x0000000a9ed77981 */ /* 0x0000a8000c1e1500 */
[----:B------:R1:W4:Y:S01]  /*9890*/  LDG.E.U16 R218, desc[UR10][R160.64] ;  /* 0x0000000aa0da7981 */ /* 0x000322000c1e1500 */
[----:B0-----:R-:W-:-:S04]  /*98a0*/  IMAD.WIDE R158, R6, 0x2, R238 ;  /* 0x00000002069e7825 */ /* 0x001fc800078e02ee */
[C---:B-1----:R-:W-:Y:S01]  /*98b0*/  IMAD.WIDE R160, R6.reuse, 0x2, R226 ;  /* 0x0000000206a07825 */ /* 0x042fe200078e02e2 */
[----:B------:R0:W2:Y:S04]  /*98c0*/  LDG.E.U16 R222, desc[UR10][R158.64] ;  /* 0x0000000a9ede7981 */ /* 0x0000a8000c1e1500 */
[----:B------:R5:W2:Y:S04]  /*98d0*/  LDG.E.U16 R223, desc[UR10][R160.64] ;  /* 0x0000000aa0df7981 */ /* 0x000aa8000c1e1500 */
[----:B------:R1:W2:Y:S01]  /*98e0*/  LDG.E.U16 R226, desc[UR10][R162.64] ;  /* 0x0000000aa2e27981 */ /* 0x0002a2000c1e1500 */
[----:B0-----:R-:W-:-:S04]  /*98f0*/  IMAD.WIDE R158, R6, 0x2, R234 ;  /* 0x00000002069e7825 */ /* 0x001fc800078e02ea */
[C---:B-----5:R-:W-:Y:S01]  /*9900*/  IMAD.WIDE R160, R6.reuse, 0x2, R230 ;  /* 0x0000000206a07825 */ /* 0x060fe200078e02e6 */
[----:B------:R0:W5:Y:S03]  /*9910*/  LDG.E.U16 R227, desc[UR10][R158.64] ;  /* 0x0000000a9ee37981 */ /* 0x000166000c1e1500 */
[C---:B-1----:R-:W-:Y:S01]  /*9920*/  IMAD.WIDE R162, R6.reuse, 0x2, R250 ;  /* 0x0000000206a27825 */ /* 0x042fe200078e02fa */
[----:B------:R1:W5:Y:S04]  /*9930*/  LDG.E.U16 R230, desc[UR10][R160.64] ;  /* 0x0000000aa0e67981 */ /* 0x000368000c1e1500 */
[----:B------:R3:W5:Y:S01]  /*9940*/  LDG.E.U16 R231, desc[UR10][R162.64] ;  /* 0x0000000aa2e77981 */ /* 0x000762000c1e1500 */
[----:B0-----:R-:W-:-:S04]  /*9950*/  IMAD.WIDE R158, R6, 0x2, R248 ;  /* 0x00000002069e7825 */ /* 0x001fc800078e02f8 */
[C---:B-1----:R-:W-:Y:S01]  /*9960*/  IMAD.WIDE R160, R6.reuse, 0x2, R246 ;  /* 0x0000000206a07825 */ /* 0x042fe200078e02f6 */
[----:B------:R0:W5:Y:S03]  /*9970*/  LDG.E.U16 R234, desc[UR10][R158.64] ;  /* 0x0000000a9eea7981 */ /* 0x000166000c1e1500 */
[C---:B---3--:R-:W-:Y:S01]  /*9980*/  IMAD.WIDE R162, R6.reuse, 0x2, R244 ;  /* 0x0000000206a27825 */ /* 0x048fe200078e02f4 */
[----:B------:R1:W3:Y:S04]  /*9990*/  LDG.E.U16 R235, desc[UR10][R160.64] ;  /* 0x0000000aa0eb7981 */ /* 0x0002e8000c1e1500 */
[----:B------:R1:W3:Y:S01]  /*99a0*/  LDG.E.U16 R238, desc[UR10][R162.64] ;  /* 0x0000000aa2ee7981 */ /* 0x0002e2000c1e1500 */
[----:B0-----:R-:W-:-:S04]  /*99b0*/  IMAD.WIDE R158, R6, 0x2, R240 ;  /* 0x00000002069e7825 */ /* 0x001fc800078e02f0 */
[C---:B-1----:R-:W-:Y:S01]  /*99c0*/  IMAD.WIDE R160, R6.reuse, 0x2, R236 ;  /* 0x0000000206a07825 */ /* 0x042fe200078e02ec */
[----:B------:R0:W3:Y:S03]  /*99d0*/  LDG.E.U16 R239, desc[UR10][R158.64] ;  /* 0x0000000a9eef7981 */ /* 0x0000e6000c1e1500 */
[C---:B------:R-:W-:Y:S01]  /*99e0*/  IMAD.WIDE R162, R6.reuse, 0x2, R232 ;  /* 0x0000000206a27825 */ /* 0x040fe200078e02e8 */
[----:B------:R1:W3:Y:S05]  /*99f0*/  LDG.E.U16 R242, desc[UR10][R160.64] ;  /* 0x0000000aa0f27981 */ /* 0x0002ea000c1e1500 */
[----:B------:R-:W3:Y:S01]  /*9a00*/  LDG.E.U16 R162, desc[UR10][R162.64] ;  /* 0x0000000aa2a27981 */ /* 0x000ee2000c1e1500 */
[----:B0-----:R-:W-:-:S04]  /*9a10*/  IMAD.WIDE R158, R6, 0x2, R228 ;  /* 0x00000002069e7825 */ /* 0x001fc800078e02e4 */
[C---:B-1----:R-:W-:Y:S01]  /*9a20*/  IMAD.WIDE R160, R6.reuse, 0x2, R224 ;  /* 0x0000000206a07825 */ /* 0x042fe200078e02e0 */
[----:B------:R0:W3:Y:S05]  /*9a30*/  LDG.E.U16 R163, desc[UR10][R158.64] ;  /* 0x0000000a9ea37981 */ /* 0x0000ea000c1e1500 */
[----:B------:R-:W3:Y:S01]  /*9a40*/  LDG.E.U16 R160, desc[UR10][R160.64] ;  /* 0x0000000aa0a07981 */ /* 0x000ee2000c1e1500 */
[----:B0-----:R-:W-:-:S05]  /*9a50*/  IMAD.WIDE R158, R6, 0x2, R220 ;  /* 0x00000002069e7825 */ /* 0x001fca00078e02dc */
[----:B------:R0:W3:Y:S04]  /*9a60*/  LDG.E.U16 R161, desc[UR10][R158.64] ;  /* 0x0000000a9ea17981 */ /* 0x0000e8000c1e1500 */
[----:B0-----:R0:W1:Y:S02]  /*9a70*/  LDS R158, [R117] ;  /* 0x00000000759e7984 */ /* 0x0010640000000800 */
[----:B0-----:R-:W-:-:S04]  /*9a80*/  FADD R117, -R5, R183 ;  /* 0x000000b705757221 */ /* 0x001fc80000000100 */
[----:B------:R-:W-:-:S06]  /*9a90*/  FMUL R117, R117, 1.4426950216293334961 ;  /* 0x3fb8aa3b75757820 */ /* 0x000fcc0000400000 */
[----:B------:R-:W1:Y:S02]  /*9aa0*/  MUFU.EX2 R117, R117 ;  /* 0x0000007500757308 */ /* 0x000e640000000800 */
[----:B-1----:R-:W-:Y:S01]  /*9ab0*/  FFMA R191, R117, R191, R158 ;  /* 0x000000bf75bf7223 */ /* 0x002fe2000000009e */
[----:B------:R-:W-:-:S06]  /*9ac0*/  IMAD.WIDE R158, R6, 0x2, R216 ;  /* 0x00000002069e7825 */ /* 0x000fcc00078e02d8 */
[----:B------:R0:W3:Y:S01]  /*9ad0*/  LDG.E.U16 R159, desc[UR10][R158.64] ;  /* 0x0000000a9e9f7981 */ /* 0x0000e2000c1e1500 */
[----:B------:R-:W-:Y:S01]  /*9ae0*/  BAR.SYNC.DEFER_BLOCKING 0x0 ;  /* 0x0000000000007b1d */ /* 0x000fe20000010000 */
[----:B0-----:R-:W-:-:S05]  /*9af0*/  LOP3.LUT R158, R243, 0x7, RZ, 0xc0, !PT ;  /* 0x00000007f39e7812 */ /* 0x001fca00078ec0ff */
[----:B------:R0:W-:Y:S04]  /*9b00*/  STS.U16 [R118+UR6], R181 ;  /* 0x000000b576007988 */ /* 0x0001e80008000406 */
[----:B------:R1:W-:Y:S04]  /*9b10*/  STS.U16 [R118+UR6+0x400], R177 ;  /* 0x000400b176007988 */ /* 0x0003e80008000406 */
[----:B------:R1:W-:Y:S01]  /*9b20*/  STS.U16 [R118+UR6+0x800], R173 ;  /* 0x000800ad76007988 */ /* 0x0003e20008000406 */
[----:B0-----:R-:W-:Y:S01]  /*9b30*/  IMAD.SHL.U32 R181, R158, 0x10, RZ ;  /* 0x000000109eb57824 */ /* 0x001fe200078e00ff */
[----:B-1----:R-:W-:-:S02]  /*9b40*/  LOP3.LUT R177, R243, 0xe0, RZ, 0xc0, !PT ;  /* 0x000000e0f3b17812 */ /* 0x002fc400078ec0ff */
[----:B------:R-:W-:Y:S02]  /*9b50*/  SHF.L.U32 R173, R243, 0x1, RZ ;  /* 0x00000001f3ad7819 */ /* 0x000fe400000006ff */
[----:B------:R-:W-:Y:S02]  /*9b60*/  LEA R158, R158, R177, 0x2 ;  /* 0x000000b19e9e7211 */ /* 0x000fe400078e10ff */
[----:B------:R-:W-:Y:S01]  /*9b70*/  LOP3.LUT R173, R181, 0x30, R173, 0x78, !PT ;  /* 0x00000030b5ad7812 */ /* 0x000fe200078e78ad */
[----:B------:R0:W-:Y:S01]  /*9b80*/  STS.U16 [R118+UR6+0x1400], R119 ;  /* 0x0014007776007988 */ /* 0x0001e20008000406 */
[----:B------:R-:W-:-:S03]  /*9b90*/  SHF.R.U32.HI R177, RZ, 0x1, R177 ;  /* 0x00000001ffb17819 */ /* 0x000fc600000116b1 */
[----:B------:R-:W-:Y:S01]  /*9ba0*/  IMAD.U32 R158, R158, 0x20, R173 ;  /* 0x000000209e9e7824 */ /* 0x000fe200078e00ad */
[----:B------:R-:W-:Y:S02]  /*9bb0*/  LOP3.LUT R173, R243, 0x1f, RZ, 0xc0, !PT ;  /* 0x0000001ff3ad7812 */ /* 0x000fe400078ec0ff */
[----:B------:R-:W-:Y:S02]  /*9bc0*/  LOP3.LUT R177, R181, R177, RZ, 0x3c, !PT ;  /* 0x000000b1b5b17212 */ /* 0x000fe400078e3cff */
[----:B0-----:R-:W-:Y:S02]  /*9bd0*/  LOP3.LUT R119, R118, 0x40, RZ, 0x3c, !PT ;  /* 0x0000004076777812 */ /* 0x001fe400078e3cff */
[----:B------:R-:W-:Y:S01]  /*9be0*/  LEA R173, R173, UR6, 0x7 ;  /* 0x00000006adad7c11 */ /* 0x000fe2000f8e38ff */
[----:B------:R-:W-:Y:S01]  /*9bf0*/  STS.U16 [R118+UR6+0xc00], R169 ;  /* 0x000c00a976007988 */ /* 0x000fe20008000406 */
[----:B------:R-:W-:-:S03]  /*9c00*/  F2FP.BF16.F32.PACK_AB R16, R17, R16 ;  /* 0x000000101110723e */ /* 0x000fc600000010ff */
[----:B------:R-:W-:Y:S01]  /*9c10*/  STS.U16 [R118+UR6+0x1000], R7 ;  /* 0x0010000776007988 */ /* 0x000fe20008000406 */
[----:B------:R-:W-:-:S03]  /*9c20*/  IADD3 R173, R177, R173, RZ ;  /* 0x000000adb1ad7210 */ /* 0x000fc60007ffe0ff */
[----:B------:R-:W-:Y:S01]  /*9c30*/  STS.U16 [R118+UR6+0x1800], R153 ;  /* 0x0018009976007988 */ /* 0x000fe20008000406 */
[----:B------:R-:W-:-:S03]  /*9c40*/  F2FP.BF16.F32.PACK_AB R17, R10, R15 ;  /* 0x0000000f0a11723e */ /* 0x000fc600000010ff */
        /* <DEDUP_REMOVED lines=48> */
[----:B----4-:R-:W-:Y:S04]  /*9f50*/  STS.U16 [R118+UR6+0xdc00], R218 ;  /* 0x00dc00da76007988 */ /* 0x010fe80008000406 */
[----:B--2---:R-:W-:Y:S04]  /*9f60*/  STS.U16 [R118+UR6+0xe000], R222 ;  /* 0x00e000de76007988 */ /* 0x004fe80008000406 */
[----:B------:R-:W-:Y:S04]  /*9f70*/  STS.U16 [R118+UR6+0xe400], R226 ;  /* 0x00e400e276007988 */ /* 0x000fe80008000406 */
[----:B-----5:R-:W-:Y:S04]  /*9f80*/  STS.U16 [R118+UR6+0xe800], R230 ;  /* 0x00e800e676007988 */ /* 0x020fe80008000406 */
[----:B------:R-:W-:Y:S04]  /*9f90*/  STS.U16 [R118+UR6+0xec00], R234 ;  /* 0x00ec00ea76007988 */ /* 0x000fe80008000406 */
[----:B---3--:R-:W-:Y:S04]  /*9fa0*/  STS.U16 [R118+UR6+0xf000], R238 ;  /* 0x00f000ee76007988 */ /* 0x008fe80008000406 */
[----:B------:R-:W-:Y:S04]  /*9fb0*/  STS.U16 [R118+UR6+0xf400], R242 ;  /* 0x00f400f276007988 */ /* 0x000fe80008000406 */
[----:B------:R-:W-:Y:S04]  /*9fc0*/  STS.U16 [R118+UR6+0xf800], R163 ;  /* 0x00f800a376007988 */ /* 0x000fe80008000406 */
[----:B------:R-:W-:Y:S04]  /*9fd0*/  STS.U16 [R118+UR6+0xfc00], R161 ;  /* 0x00fc00a176007988 */ /* 0x000fe80008000406 */
[----:B------:R0:W-:Y:S04]  /*9fe0*/  STS.U16 [R119+UR6+0x9600], R19 ;  /* 0x0096001377007988 */ /* 0x0001e80008000406 */
[----:B------:R1:W-:Y:S01]  /*9ff0*/  STS.U16 [R119+UR6+0x9a00], R18 ;  /* 0x009a001277007988 */ /* 0x0003e20008000406 */
[----:B0-----:R-:W-:-:S02]  /*a000*/  F2FP.BF16.F32.PACK_AB R19, R12, R13 ;  /* 0x0000000d0c13723e */ /* 0x001fc400000010ff */
[----:B-1----:R-:W-:Y:S01]  /*a010*/  F2FP.BF16.F32.PACK_AB R18, R11, R14 ;  /* 0x0000000e0b12723e */ /* 0x002fe200000010ff */
        /* <DEDUP_REMOVED lines=61> */
[----:B------:R-:W-:Y:S01]  /*a3f0*/  STS.U16 [R119+UR6+0xfe00], R159 ;  /* 0x00fe009f77007988 */ /* 0x000fe20008000406 */
[----:B------:R-:W-:-:S02]  /*a400*/  IMAD.SHL.U32 R7, R243, 0x80, RZ ;  /* 0x00000080f3077824 */ /* 0x000fc400078e00ff */
[----:B------:R-:W-:Y:S01]  /*a410*/  FADD R10, -R2, R189 ;  /* 0x000000bd020a7221 */ /* 0x000fe20000000100 */
[C---:B------:R-:W-:Y:S01]  /*a420*/  FMUL R142, R117.reuse, R78 ;  /* 0x0000004e758e7220 */ /* 0x040fe20000400000 */
[----:B------:R-:W-:Y:S01]  /*a430*/  STSM.16.M88.4 [R173+0x18000], R16 ;  /* 0x01800010ad007844 */ /* 0x000fe20000000200 */
[C---:B------:R-:W-:Y:S01]  /*a440*/  FMUL R143, R117.reuse, R79 ;  /* 0x0000004f758f7220 */ /* 0x040fe20000400000 */
[C---:B------:R-:W-:Y:S01]  /*a450*/  FMUL R150, R117.reuse, R70 ;  /* 0x0000004675967220 */ /* 0x040fe20000400000 */
[----:B------:R-:W-:Y:S01]  /*a460*/  FMUL R151, R117, R71 ;  /* 0x0000004775977220 */ /* 0x000fe20000400000 */
[----:B------:R-:W-:Y:S01]  /*a470*/  BAR.SYNC.DEFER_BLOCKING 0x0 ;  /* 0x0000000000007b1d */ /* 0x000fe20000010000 */
[----:B------:R-:W-:Y:S01]  /*a480*/  FADD R11, -R3, R187 ;  /* 0x000000bb030b7221 */ /* 0x000fe20000000100 */
[----:B------:R-:W-:Y:S01]  /*a490*/  LOP3.LUT R7, R181, 0x780, R7, 0xf8, !PT ;  /* 0x00000780b5077812 */ /* 0x000fe200078ef807 */
[----:B------:R-:W-:Y:S02]  /*a4a0*/  FMUL R10, R10, 1.4426950216293334961 ;  /* 0x3fb8aa3b0a0a7820 */ /* 0x000fe40000400000 */
[----:B------:R-:W-:Y:S01]  /*a4b0*/  FMUL R11, R11, 1.4426950216293334961 ;  /* 0x3fb8aa3b0b0b7820 */ /* 0x000fe20000400000 */
[----:B------:R-:W-:Y:S01]  /*a4c0*/  LOP3.LUT R7, R7, 0x10, R243, 0x78, !PT ;  /* 0x0000001007077812 */ /* 0x000fe200078e78f3 */
[C---:B------:R-:W-:Y:S01]  /*a4d0*/  FMUL R90, R117.reuse, R90 ;  /* 0x0000005a755a7220 */ /* 0x040fe20000400000 */
[----:B------:R-:W-:Y:S01]  /*a4e0*/  FMUL R91, R117, R91 ;  /* 0x0000005b755b7220 */ /* 0x000fe20000400000 */
[----:B------:R-:W0:Y:S01]  /*a4f0*/  MUFU.EX2 R10, R10 ;  /* 0x0000000a000a7308 */ /* 0x000e220000000800 */
[----:B------:R-:W1:Y:S07]  /*a500*/  LDC R13, c[0x0][0x264] ;  /* 0x00009900ff0d7b82 */ /* 0x000e6e0000000800 */
[----:B------:R-:W2:Y:S01]  /*a510*/  MUFU.EX2 R11, R11 ;  /* 0x0000000b000b7308 */ /* 0x000ea20000000800 */
[----:B------:R-:W-:Y:S04]  /*a520*/  LDSM.16.M88.4 R112, [R7+UR6+0x18000] ;  /* 0x018000060770783b */ /* 0x000fe80008000200 */
[----:B------:R-:W3:Y:S04]  /*a530*/  LDSM.16.M88.4 R16, [R158+UR6] ;  /* 0x000000069e10783b */ /* 0x000ee80008000200 */
[----:B------:R-:W4:Y:S04]  /*a540*/  LDSM.16.M88.4 R24, [R158+UR6+0x4000] ;  /* 0x004000069e18783b */ /* 0x000f280008000200 */
[----:B------:R-:W5:Y:S04]  /*a550*/  LDSM.16.M88.4 R20, [R158+UR6+0x2000] ;  /* 0x002000069e14783b */ /* 0x000f680008000200 */
[----:B------:R-:W1:Y:S04]  /*a560*/  LDSM.16.M88.4 R36, [R158+UR6+0x6000] ;  /* 0x006000069e24783b */ /* 0x000e680008000200 */
[----:B------:R-:W1:Y:S01]  /*a570*/  LDSM.16.M88.4 R44, [R158+UR6+0xc000] ;  /* 0x00c000069e2c783b */ /* 0x000e620008000200 */
[----:B0-----:R-:W-:-:S03]  /*a580*/  FMUL R120, R10, R92 ;  /* 0x0000005c0a787220 */ /* 0x001fc60000400000 */
[----:B------:R-:W0:Y:S01]  /*a590*/  LDSM.16.M88.4 R40, [R158+UR6+0xe000] ;  /* 0x00e000069e28783b */ /* 0x000e220008000200 */
[----:B------:R-:W-:Y:S01]  /*a5a0*/  FMUL R121, R10, R93 ;  /* 0x0000005d0a797220 */ /* 0x000fe20000400000 */
[C---:B--2---:R-:W-:Y:S01]  /*a5b0*/  FMUL R122, R11.reuse, R94 ;  /* 0x0000005e0b7a7220 */ /* 0x044fe20000400000 */
[----:B------:R-:W-:Y:S01]  /*a5c0*/  FMUL R123, R11, R95 ;  /* 0x0000005f0b7b7220 */ /* 0x000fe20000400000 */
[----:B------:R-:W2:Y:S04]  /*a5d0*/  LDSM.16.M88.4 R32, [R158+UR6+0x8000] ;  /* 0x008000069e20783b */ /* 0x000ea80008000200 */
[----:B------:R-:W2:Y:S04]  /*a5e0*/  LDSM.16.M88.4 R28, [R158+UR6+0xa000] ;  /* 0x00a000069e1c783b */ /* 0x000ea80008000200 */
[----:B------:R-:W2:Y:S01]  /*a5f0*/  LDSM.16.M88.4 R92, [R7+UR6+0x18800] ;  /* 0x01880006075c783b */ /* 0x000ea20008000200 */
[----:B------:R-:W-:-:S04]  /*a600*/  FADD R12, -R4, R185 ;  /* 0x000000b9040c7221 */ /* 0x000fc80000000100 */
[----:B------:R-:W-:Y:S01]  /*a610*/  FMUL R12, R12, 1.4426950216293334961 ;  /* 0x3fb8aa3b0c0c7820 */ /* 0x000fe20000400000 */
[----:B------:R-:W-:-:S05]  /*a620*/  FMUL R132, R10, R80 ;  /* 0x000000500a847220 */ /* 0x000fca0000400000 */
[----:B------:R-:W0:Y:S01]  /*a630*/  MUFU.EX2 R12, R12 ;  /* 0x0000000c000c7308 */ /* 0x000e220000000800 */
[C---:B------:R-:W-:Y:S01]  /*a640*/  FMUL R133, R10.reuse, R81 ;  /* 0x000000510a857220 */ /* 0x040fe20000400000 */
[C---:B------:R-:W-:Y:S01]  /*a650*/  FMUL R134, R11.reuse, R82 ;  /* 0x000000520b867220 */ /* 0x040fe20000400000 */
[C---:B------:R-:W-:Y:S01]  /*a660*/  FMUL R135, R11.reuse, R83 ;  /* 0x000000530b877220 */ /* 0x040fe20000400000 */
[C---:B------:R-:W-:Y:S01]  /*a670*/  FMUL R128, R10.reuse, R104 ;  /* 0x000000680a807220 */ /* 0x040fe20000400000 */
[C---:B------:R-:W-:Y:S01]  /*a680*/  FMUL R129, R10.reuse, R105 ;  /* 0x000000690a817220 */ /* 0x040fe20000400000 */
[C---:B------:R-:W-:Y:S01]  /*a690*/  FMUL R130, R11.reuse, R106 ;  /* 0x0000006a0b827220 */ /* 0x040fe20000400000 */
[C---:B------:R-:W-:Y:S02]  /*a6a0*/  FMUL R131, R11.reuse, R107 ;  /* 0x0000006b0b837220 */ /* 0x040fe40000400000 */
[----:B---3--:R-:W-:Y:S01]  /*a6b0*/  HMMA.16816.F32.BF16 R104, R112, R16, R120 ;  /* 0x000000107068723c */ /* 0x008fe20000041878 */
[C---:B------:R-:W-:Y:S01]  /*a6c0*/  FMUL R108, R10.reuse, R108 ;  /* 0x0000006c0a6c7220 */ /* 0x040fe20000400000 */
[----:B------:R-:W-:Y:S01]  /*a6d0*/  FMUL R109, R10, R109 ;  /* 0x0000006d0a6d7220 */ /* 0x000fe20000400000 */
[C---:B------:R-:W-:Y:S01]  /*a6e0*/  FMUL R110, R11.reuse, R110 ;  /* 0x0000006e0b6e7220 */ /* 0x040fe20000400000 */
[----:B------:R-:W-:-:S03]  /*a6f0*/  FMUL R111, R11, R111 ;  /* 0x0000006f0b6f7220 */ /* 0x000fc60000400000 */
[C---:B------:R-:W-:Y:S01]  /*a700*/  FMUL R120, R10.reuse, R96 ;  /* 0x000000600a787220 */ /* 0x040fe20000400000 */
[C---:B------:R-:W-:Y:S01]  /*a710*/  FMUL R121, R10.reuse, R97 ;  /* 0x000000610a797220 */ /* 0x040fe20000400000 */
[C---:B------:R-:W-:Y:S01]  /*a720*/  FMUL R122, R11.reuse, R98 ;  /* 0x000000620b7a7220 */ /* 0x040fe20000400000 */
[C---:B------:R-:W-:Y:S02]  /*a730*/  FMUL R123, R11.reuse, R99 ;  /* 0x000000630b7b7220 */ /* 0x040fe40000400000 */
[----:B----4-:R-:W-:Y:S01]  /*a740*/  HMMA.16816.F32.BF16 R96, R112, R24, R132 ;  /* 0x000000187060723c */ /* 0x010fe20000041884 */
[C---:B------:R-:W-:Y:S01]  /*a750*/  FMUL R124, R10.reuse, R84 ;  /* 0x000000540a7c7220 */ /* 0x040fe20000400000 */
[----:B------:R-:W-:Y:S01]  /*a760*/  FMUL R125, R10, R85 ;  /* 0x000000550a7d7220 */ /* 0x000fe20000400000 */
[C---:B------:R-:W-:Y:S01]  /*a770*/  FMUL R126, R11.reuse, R86 ;  /* 0x000000560b7e7220 */ /* 0x040fe20000400000 */
[----:B------:R-:W-:-:S03]  /*a780*/  FMUL R127, R11, R87 ;  /* 0x000000570b7f7220 */ /* 0x000fc60000400000 */
[C---:B------:R-:W-:Y:S01]  /*a790*/  FMUL R132, R10.reuse, R60 ;  /* 0x0000003c0a847220 */ /* 0x040fe20000400000 */
[C---:B------:R-:W-:Y:S01]  /*a7a0*/  FMUL R133, R10.reuse, R61 ;  /* 0x0000003d0a857220 */ /* 0x040fe20000400000 */
[C---:B------:R-:W-:Y:S01]  /*a7b0*/  FMUL R134, R11.reuse, R62 ;  /* 0x0000003e0b867220 */ /* 0x040fe20000400000 */
[C---:B------:R-:W-:Y:S01]  /*a7c0*/  FMUL R135, R11.reuse, R63 ;  /* 0x0000003f0b877220 */ /* 0x040fe20000400000 */
[C---:B-----5:R-:W-:Y:S06]  /*a7d0*/  HMMA.16816.F32.BF16 R80, R112.reuse, R20, R128 ;  /* 0x000000147050723c */ /* 0x060fec0000041880 */
[----:B-1----:R-:W-:Y:S01]  /*a7e0*/  HMMA.16816.F32.BF16 R84, R112, R36, R120 ;  /* 0x000000247054723c */ /* 0x002fe20000041878 */
[C---:B------:R-:W-:Y:S01]  /*a7f0*/  FMUL R128, R10.reuse, R64 ;  /* 0x000000400a807220 */ /* 0x040fe20000400000 */
[----:B------:R-:W-:Y:S01]  /*a800*/  FMUL R129, R10, R65 ;  /* 0x000000410a817220 */ /* 0x000fe20000400000 */
[C---:B------:R-:W-:Y:S01]  /*a810*/  FMUL R130, R11.reuse, R66 ;  /* 0x000000420b827220 */ /* 0x040fe20000400000 */
[----:B------:R-:W-:-:S03]  /*a820*/  FMUL R131, R11, R67 ;  /* 0x000000430b837220 */ /* 0x000fc60000400000 */
[C---:B0-----:R-:W-:Y:S01]  /*a830*/  FMUL R120, R12.reuse, R100 ;  /* 0x000000640c787220 */ /* 0x041fe20000400000 */
[C---:B------:R-:W-:Y:S01]  /*a840*/  FMUL R121, R12.reuse, R101 ;  /* 0x000000650c797220 */ /* 0x040fe20000400000 */
[C---:B------:R-:W-:Y:S01]  /*a850*/  FMUL R122, R117.reuse, R102 ;  /* 0x00000066757a7220 */ /* 0x040fe20000400000 */
[----:B------:R-:W-:Y:S02]  /*a860*/  FMUL R123, R117, R103 ;  /* 0x00000067757b7220 */ /* 0x000fe40000400000 */
[C---:B------:R-:W-:Y:S06]  /*a870*/  HMMA.16816.F32.BF16 R100, R112.reuse, R44, R108 ;  /* 0x0000002c7064723c */ /* 0x040fec000004186c */
[C---:B------:R-:W-:Y:S07]  /*a880*/  HMMA.16816.F32.BF16 R108, R112.reuse, R40, R132 ;  /* 0x00000028706c723c */ /* 0x040fee0000041884 */
[----:B------:R-:W-:Y:S01]  /*a890*/  LOP3.LUT R132, R7, 0x20, RZ, 0x3c, !PT ;  /* 0x0000002007847812 */ /* 0x000fe200078e3cff */
[C---:B--2---:R-:W-:Y:S06]  /*a8a0*/  HMMA.16816.F32.BF16 R64, R112.reuse, R32, R124 ;  /* 0x000000207040723c */ /* 0x044fec000004187c */
[----:B------:R-:W-:Y:S06]  /*a8b0*/  HMMA.16816.F32.BF16 R60, R112, R28, R128 ;  /* 0x0000001c703c723c */ /* 0x000fec0000041880 */
[----:B------:R-:W-:Y:S07]  /*a8c0*/  HMMA.16816.F32.BF16 R112, R92, R16, R120 ;  /* 0x000000105c70723c */ /* 0x000fee0000041878 */
[C---:B------:R-:W-:Y:S01]  /*a8d0*/  FMUL R120, R12.reuse, R72 ;  /* 0x000000480c787220 */ /* 0x040fe20000400000 */
[----:B------:R-:W-:Y:S01]  /*a8e0*/  FMUL R121, R12, R73 ;  /* 0x000000490c797220 */ /* 0x000fe20000400000 */
[C---:B------:R-:W-:Y:S01]  /*a8f0*/  FMUL R122, R117.reuse, R74 ;  /* 0x0000004a757a7220 */ /* 0x040fe20000400000 */
[----:B------:R-:W-:-:S02]  /*a900*/  FMUL R123, R117, R75 ;  /* 0x0000004b757b7220 */ /* 0x000fc40000400000 */
[----:B------:R-:W0:Y:S01]  /*a910*/  LDSM.16.M88.4 R72, [R132+UR6+0x18000] ;  /* 0x018000068448783b */ /* 0x000e220008000200 */
[----:B------:R-:W-:-:S03]  /*a920*/  FMUL R124, R12, R48 ;  /* 0x000000300c7c7220 */ /* 0x000fc60000400000 */
[----:B------:R-:W1:Y:S01]  /*a930*/  LDSM.16.M88.4 R132, [R132+UR6+0x18800] ;  /* 0x018800068484783b */ /* 0x000e620008000200 */
[C---:B------:R-:W-:Y:S01]  /*a940*/  FMUL R125, R12.reuse, R49 ;  /* 0x000000310c7d7220 */ /* 0x040fe20000400000 */
[C---:B------:R-:W-:Y:S01]  /*a950*/  FMUL R126, R117.reuse, R50 ;  /* 0x00000032757e7220 */ /* 0x040fe20000400000 */
[C---:B------:R-:W-:Y:S01]  /*a960*/  FMUL R127, R117.reuse, R51 ;  /* 0x00000033757f7220 */ /* 0x040fe20000400000 */
[C---:B------:R-:W-:Y:S01]  /*a970*/  FMUL R128, R12.reuse, R56 ;  /* 0x000000380c807220 */ /* 0x040fe20000400000 */
[C---:B------:R-:W-:Y:S01]  /*a980*/  HMMA.16816.F32.BF16 R48, R92.reuse, R20, R120 ;  /* 0x000000145c30723c */ /* 0x040fe20000041878 */
[C---:B------:R-:W-:Y:S01]  /*a990*/  FMUL R129, R12.reuse, R57 ;  /* 0x000000390c817220 */ /* 0x040fe20000400000 */
        /* <DEDUP_REMOVED lines=8> */
[----:B------:R-:W-:Y:S01]  /*aa20*/  FMUL R123, R117, R55 ;  /* 0x00000037757b7220 */ /* 0x000fe20000400000 */
[C---:B------:R-:W-:Y:S01]  /*aa30*/  FMUL R149, R12.reuse, R69 ;  /* 0x000000450c957220 */ /* 0x040fe20000400000 */
[C---:B------:R-:W-:Y:S01]  /*aa40*/  FMUL R88, R12.reuse, R88 ;  /* 0x000000580c587220 */ /* 0x040fe20000400000 */
[----:B------:R-:W-:Y:S01]  /*aa50*/  FMUL R89, R12, R89 ;  /* 0x000000590c597220 */ /* 0x000fe20000400000 */
[----:B------:R-:W-:Y:S01]  /*aa60*/  HMMA.16816.F32.BF16 R52, R92, R24, R124 ;  /* 0x000000185c34723c */ /* 0x000fe2000004187c */
[----:B------:R-:W-:-:S05]  /*aa70*/  LOP3.LUT R164, R7, 0x40, RZ, 0x3c, !PT ;  /* 0x0000004007a47812 */ /* 0x000fca00078e3cff */
[C---:B------:R-:W-:Y:S01]  /*aa80*/  HMMA.16816.F32.BF16 R120, R92.reuse, R36, R120 ;  /* 0x000000245c78723c */ /* 0x040fe20000041878 */
[----:B------:R-:W-:Y:S04]  /*aa90*/  LDSM.16.M88.4 R160, [R164+UR6+0x18000] ;  /* 0x01800006a4a0783b */ /* 0x000fe80008000200 */
[----:B------:R-:W-:Y:S01]  /*aaa0*/  LDSM.16.M88.4 R164, [R164+UR6+0x18800] ;  /* 0x01880006a4a4783b */ /* 0x000fe20008000200 */
[C---:B------:R-:W-:Y:S06]  /*aab0*/  HMMA.16816.F32.BF16 R128, R92.reuse, R32, R128 ;  /* 0x000000205c80723c */ /* 0x040fec0000041880 */
[C---:B------:R-:W-:Y:S06]  /*aac0*/  HMMA.16816.F32.BF16 R140, R92.reuse, R28, R140 ;  /* 0x0000001c5c8c723c */ /* 0x040fec000004188c */
[C---:B------:R-:W-:Y:S06]  /*aad0*/  HMMA.16816.F32.BF16 R148, R92.reuse, R44, R148 ;  /* 0x0000002c5c94723c */ /* 0x040fec0000041894 */
[----:B------:R-:W-:Y:S07]  /*aae0*/  HMMA.16816.F32.BF16 R92, R92, R40, R88 ;  /* 0x000000285c5c723c */ /* 0x000fee0000041858 */
[----:B------:R-:W-:-:S05]  /*aaf0*/  LOP3.LUT R88, R158, 0x40, RZ, 0x3c, !PT ;  /* 0x000000409e587812 */ /* 0x000fca00078e3cff */
[----:B------:R-:W2:Y:S04]  /*ab00*/  LDSM.16.M88.4 R144, [R88+UR6] ;  /* 0x000000065890783b */ /* 0x000ea80008000200 */
[----:B------:R-:W3:Y:S04]  /*ab10*/  LDSM.16.M88.4 R136, [R88+UR6+0x2000] ;  /* 0x002000065888783b */ /* 0x000ee80008000200 */
[----:B------:R-:W4:Y:S04]  /*ab20*/  LDSM.16.M88.4 R116, [R88+UR6+0x4000] ;  /* 0x004000065874783b */ /* 0x000f280008000200 */
[----:B------:R-:W5:Y:S04]  /*ab30*/  LDSM.16.M88.4 R124, [R88+UR6+0x6000] ;  /* 0x00600006587c783b */ /* 0x000f680008000200 */
[----:B------:R-:W5:Y:S04]  /*ab40*/  LDSM.16.M88.4 R56, [R88+UR6+0x8000] ;  /* 0x008000065838783b */ /* 0x000f680008000200 */
[----:B------:R-:W5:Y:S04]  /*ab50*/  LDSM.16.M88.4 R76, [R88+UR6+0xa000] ;  /* 0x00a00006584c783b */ /* 0x000f680008000200 */
[----:B------:R-:W5:Y:S04]  /*ab60*/  LDSM.16.M88.4 R68, [R88+UR6+0xc000] ;  /* 0x00c000065844783b */ /* 0x000f680008000200 */
[----:B------:R-:W5:Y:S01]  /*ab70*/  LDSM.16.M88.4 R88, [R88+UR6+0xe000] ;  /* 0x00e000065858783b */ /* 0x000f620008000200 */
[----:B0-----:R-:W-:Y:S01]  /*ab80*/  HMMA.16816.F32.BF16 R104, R72, R18, R104 ;  /* 0x000000124868723c */ /* 0x001fe20000041868 */
[----:B------:R-:W-:-:S05]  /*ab90*/  LOP3.LUT R7, R7, 0x60, RZ, 0x3c, !PT ;  /* 0x0000006007077812 */ /* 0x000fca00078e3cff */
[C---:B------:R-:W-:Y:S06]  /*aba0*/  HMMA.16816.F32.BF16 R80, R72.reuse, R22, R80 ;  /* 0x000000164850723c */ /* 0x040fec0000041850 */
[C---:B------:R-:W-:Y:S06]  /*abb0*/  HMMA.16816.F32.BF16 R96, R72.reuse, R26, R96 ;  /* 0x0000001a4860723c */ /* 0x040fec0000041860 */
[C---:B------:R-:W-:Y:S06]  /*abc0*/  HMMA.16816.F32.BF16 R84, R72.reuse, R38, R84 ;  /* 0x000000264854723c */ /* 0x040fec0000041854 */
[C---:B------:R-:W-:Y:S06]  /*abd0*/  HMMA.16816.F32.BF16 R64, R72.reuse, R34, R64 ;  /* 0x000000224840723c */ /* 0x040fec0000041840 */
[C---:B------:R-:W-:Y:S06]  /*abe0*/  HMMA.16816.F32.BF16 R60, R72.reuse, R30, R60 ;  /* 0x0000001e483c723c */ /* 0x040fec000004183c */
[----:B------:R-:W-:Y:S06]  /*abf0*/  HMMA.16816.F32.BF16 R100, R72, R46, R100 ;  /* 0x0000002e4864723c */ /* 0x000fec0000041864 */
[----:B-1----:R-:W-:Y:S01]  /*ac00*/  HMMA.16816.F32.BF16 R48, R132, R22, R48 ;  /* 0x000000168430723c */ /* 0x002fe20000041830 */
[----:B------:R-:W0:Y:S05]  /*ac10*/  LDSM.16.M88.4 R20, [R7+UR6+0x18000] ;  /* 0x018000060714783b */ /* 0x000e2a0008000200 */
[----:B------:R-:W-:Y:S06]  /*ac20*/  HMMA.16816.F32.BF16 R108, R72, R42, R108 ;  /* 0x0000002a486c723c */ /* 0x000fec000004186c */
[C---:B------:R-:W-:Y:S01]  /*ac30*/  HMMA.16816.F32.BF16 R112, R132.reuse, R18, R112 ;  /* 0x000000128470723c */ /* 0x040fe20000041870 */
[----:B------:R1:W0:Y:S05]  /*ac40*/  LDSM.16.M88.4 R16, [R7+UR6+0x18800] ;  /* 0x018800060710783b */ /* 0x00022a0008000200 */
[C---:B------:R-:W-:Y:S01]  /*ac50*/  HMMA.16816.F32.BF16 R52, R132.reuse, R26, R52 ;  /* 0x0000001a8434723c */ /* 0x040fe20000041834 */
[----:B-1----:R-:W1:Y:S05]  /*ac60*/  LDC R7, c[0x0][0x254] ;  /* 0x00009500ff077b82 */ /* 0x002e6a0000000800 */
[C---:B------:R-:W-:Y:S06]  /*ac70*/  HMMA.16816.F32.BF16 R120, R132.reuse, R38, R120 ;  /* 0x000000268478723c */ /* 0x040fec0000041878 */
[C---:B------:R-:W-:Y:S06]  /*ac80*/  HMMA.16816.F32.BF16 R128, R132.reuse, R34, R128 ;  /* 0x000000228480723c */ /* 0x040fec0000041880 */
[C---:B------:R-:W-:Y:S06]  /*ac90*/  HMMA.16816.F32.BF16 R140, R132.reuse, R30, R140 ;  /* 0x0000001e848c723c */ /* 0x040fec000004188c */
[C---:B------:R-:W-:Y:S06]  /*aca0*/  HMMA.16816.F32.BF16 R148, R132.reuse, R46, R148 ;  /* 0x0000002e8494723c */ /* 0x040fec0000041894 */
[----:B------:R-:W-:Y:S06]  /*acb0*/  HMMA.16816.F32.BF16 R92, R132, R42, R92 ;  /* 0x0000002a845c723c */ /* 0x000fec000004185c */
[C---:B--2---:R-:W-:Y:S06]  /*acc0*/  HMMA.16816.F32.BF16 R104, R160.reuse, R144, R104 ;  /* 0x00000090a068723c */ /* 0x044fec0000041868 */
[C---:B---3--:R-:W-:Y:S06]  /*acd0*/  HMMA.16816.F32.BF16 R80, R160.reuse, R136, R80 ;  /* 0x00000088a050723c */ /* 0x048fec0000041850 */
[C---:B----4-:R-:W-:Y:S06]  /*ace0*/  HMMA.16816.F32.BF16 R96, R160.reuse, R116, R96 ;  /* 0x00000074a060723c */ /* 0x050fec0000041860 */
[C---:B-----5:R-:W-:Y:S06]  /*acf0*/  HMMA.16816.F32.BF16 R84, R160.reuse, R124, R84 ;  /* 0x0000007ca054723c */ /* 0x060fec0000041854 */
[C---:B------:R-:W-:Y:S06]  /*ad00*/  HMMA.16816.F32.BF16 R64, R160.reuse, R56, R64 ;  /* 0x00000038a040723c */ /* 0x040fec0000041840 */
[C---:B------:R-:W-:Y:S06]  /*ad10*/  HMMA.16816.F32.BF16 R60, R160.reuse, R76, R60 ;  /* 0x0000004ca03c723c */ /* 0x040fec000004183c */
[----:B------:R-:W-:Y:S06]  /*ad20*/  HMMA.16816.F32.BF16 R100, R160, R68, R100 ;  /* 0x00000044a064723c */ /* 0x000fec0000041864 */
[----:B------:R-:W-:Y:S06]  /*ad30*/  HMMA.16816.F32.BF16 R48, R164, R136, R48 ;  /* 0x00000088a430723c */ /* 0x000fec0000041830 */
[----:B------:R-:W-:Y:S06]  /*ad40*/  HMMA.16816.F32.BF16 R160, R160, R88, R108 ;  /* 0x00000058a0a0723c */ /* 0x000fec000004186c */
[C---:B------:R-:W-:Y:S06]  /*ad50*/  HMMA.16816.F32.BF16 R112, R164.reuse, R144, R112 ;  /* 0x00000090a470723c */ /* 0x040fec0000041870 */
[C---:B------:R-:W-:Y:S06]  /*ad60*/  HMMA.16816.F32.BF16 R52, R164.reuse, R116, R52 ;  /* 0x00000074a434723c */ /* 0x040fec0000041834 */
[C---:B------:R-:W-:Y:S06]  /*ad70*/  HMMA.16816.F32.BF16 R120, R164.reuse, R124, R120 ;  /* 0x0000007ca478723c */ /* 0x040fec0000041878 */
[C---:B------:R-:W-:Y:S06]  /*ad80*/  HMMA.16816.F32.BF16 R128, R164.reuse, R56, R128 ;  /* 0x00000038a480723c */ /* 0x040fec0000041880 */
[C---:B------:R-:W-:Y:S06]  /*ad90*/  HMMA.16816.F32.BF16 R140, R164.reuse, R76, R140 ;  /* 0x0000004ca48c723c */ /* 0x040fec000004188c */
[C---:B------:R-:W-:Y:S06]  /*ada0*/  HMMA.16816.F32.BF16 R148, R164.reuse, R68, R148 ;  /* 0x00000044a494723c */ /* 0x040fec0000041894 */
[----:B------:R-:W-:Y:S01]  /*adb0*/  HMMA.16816.F32.BF16 R164, R164, R88, R92 ;  /* 0x00000058a4a4723c */ /* 0x000fe2000004185c */
[----:B------:R-:W-:-:S06]  /*adc0*/  UIADD3 UR4, UR4, 0x40, URZ ;  /* 0x0000004004047890 */ /* 0x000fcc000fffe03f */
[----:B------:R-:W-:Y:S01]  /*add0*/  ISETP.LE.AND P2, PT, R252, UR4, PT ;  /* 0x00000004fc007c0c */ /* 0x000fe2000bf43270 */
[C---:B0-----:R-:W-:Y:S06]  /*ade0*/  HMMA.16816.F32.BF16 R92, R20.reuse, R146, R104 ;  /* 0x00000092145c723c */ /* 0x041fec0000041868 */
[C---:B------:R-:W-:Y:S06]  /*adf0*/  HMMA.16816.F32.BF16 R104, R20.reuse, R138, R80 ;  /* 0x0000008a1468723c */ /* 0x040fec0000041850 */
[C---:B------:R-:W-:Y:S06]  /*ae00*/  HMMA.16816.F32.BF16 R80, R20.reuse, R118, R96 ;  /* 0x000000761450723c */ /* 0x040fec0000041860 */
[C---:B------:R-:W-:Y:S06]  /*ae10*/  HMMA.16816.F32.BF16 R96, R20.reuse, R126, R84 ;  /* 0x0000007e1460723c */ /* 0x040fec0000041854 */
[----:B------:R-:W-:Y:S01]  /*ae20*/  HMMA.16816.F32.BF16 R84, R20, R58, R64 ;  /* 0x0000003a1454723c */ /* 0x000fe20000041840 */
[----:B------:R-:W-:-:S05]  /*ae30*/  FFMA R197, R10, R197, R199 ;  /* 0x000000c50ac57223 */ /* 0x000fca00000000c7 */
[----:B------:R-:W-:Y:S01]  /*ae40*/  HMMA.16816.F32.BF16 R64, R20, R78, R60 ;  /* 0x0000004e1440723c */ /* 0x000fe2000004183c */
[----:B------:R-:W-:-:S05]  /*ae50*/  FFMA R195, R11, R195, R8 ;  /* 0x000000c30bc37223 */ /* 0x000fca0000000008 */
[----:B------:R-:W-:Y:S01]  /*ae60*/  HMMA.16816.F32.BF16 R72, R16, R138, R48 ;  /* 0x0000008a1048723c */ /* 0x000fe20000041830 */
[----:B------:R-:W-:Y:S01]  /*ae70*/  FFMA R193, R12, R193, R0 ;  /* 0x000000c10cc17223 */ /* 0x000fe20000000000 */
[----:B------:R-:W-:-:S04]  /*ae80*/  LEA R6, R13, R6, 0x6 ;  /* 0x000000060d067211 */ /* 0x000fc800078e30ff */
[----:B------:R-:W-:Y:S01]  /*ae90*/  HMMA.16816.F32.BF16 R108, R20, R70, R100 ;  /* 0x00000046146c723c */ /* 0x000fe20000041864 */
[----:B-1----:R-:W-:Y:S01]  /*aea0*/  IMAD R9, R7, 0x40, R9 ;  /* 0x0000004007097824 */ /* 0x002fe200078e0209 */
[----:B------:R-:W-:-:S04]  /*aeb0*/  MOV R189, R2 ;  /* 0x0000000200bd7202 */ /* 0x000fc80000000f00 */
[----:B------:R-:W-:Y:S01]  /*aec0*/  HMMA.16816.F32.BF16 R60, R20, R90, R160 ;  /* 0x0000005a143c723c */ /* 0x000fe200000418a0 */
[----:B------:R-:W-:Y:S01]  /*aed0*/  IMAD.MOV.U32 R187, RZ, RZ, R3 ;  /* 0x000000ffffbb7224 */ /* 0x000fe200078e0003 */
[----:B------:R-:W-:-:S04]  /*aee0*/  MOV R185, R4 ;  /* 0x0000000400b97202 */ /* 0x000fc80000000f00 */
[----:B------:R-:W-:Y:S01]  /*aef0*/  HMMA.16816.F32.BF16 R48, R16, R118, R52 ;  /* 0x000000761030723c */ /* 0x000fe20000041834 */
[----:B------:R-:W-:-:S05]  /*af00*/  IMAD.MOV.U32 R183, RZ, RZ, R5 ;  /* 0x000000ffffb77224 */ /* 0x000fca00078e0005 */
[C---:B------:R-:W-:Y:S06]  /*af10*/  HMMA.16816.F32.BF16 R100, R16.reuse, R146, R112 ;  /* 0x000000921064723c */ /* 0x040fec0000041870 */
[C---:B------:R-:W-:Y:S06]  /*af20*/  HMMA.16816.F32.BF16 R52, R16.reuse, R126, R120 ;  /* 0x0000007e1034723c */ /* 0x040fec0000041878 */
[C---:B------:R-:W-:Y:S06]  /*af30*/  HMMA.16816.F32.BF16 R56, R16.reuse, R58, R128 ;  /* 0x0000003a1038723c */ /* 0x040fec0000041880 */
[C---:B------:R-:W-:Y:S06]  /*af40*/  HMMA.16816.F32.BF16 R76, R16.reuse, R78, R140 ;  /* 0x0000004e104c723c */ /* 0x040fec000004188c */
[C---:B------:R-:W-:Y:S06]  /*af50*/  HMMA.16816.F32.BF16 R68, R16.reuse, R70, R148 ;  /* 0x000000461044723c */ /* 0x040fec0000041894 */
[----:B------:R-:W-:Y:S01]  /*af60*/  HMMA.16816.F32.BF16 R88, R16, R90, R164 ;  /* 0x0000005a1058723c */ /* 0x000fe200000418a4 */
[----:B------:R-:W-:-:S08]  /*af70*/  NOP ;  /* 0x0000000000007918 */ /* 0x000fd00000000000 */
[----:B------:R-:W-:-:S15]  /*af80*/  @!P2 BRA `(.L_x_1) ;  /* 0xffffff9c00a8a947 */ /* 0x000fde000383ffff */
.L_x_0:
[----:B------:R-:W0:Y:S01]  /*af90*/  LDC R29, c[0x0][0x278] ;  /* 0x00009e00ff1d7b82 */ /* 0x000e220000000800 */
[----:B------:R-:W-:Y:S01]  /*afa0*/  SHF.R.U32.HI R28, RZ, 0x5, R243 ;  /* 0x00000005ff1c7819 */ /* 0x000fe200000116f3 */
[----:B------:R-:W-:Y:S01]  /*afb0*/  FMUL R33, R195, 8388608 ;  /* 0x4b000000c3217820 */ /* 0x000fe20000400000 */
[----:B------:R-:W-:Y:S01]  /*afc0*/  SHF.L.U32 R0, R243, 0xc, RZ ;  /* 0x0000000cf3007819 */ /* 0x000fe200000006ff */
[----:B------:R-:W-:Y:S01]  /*afd0*/  FMUL R35, R193, 8388608 ;  /* 0x4b000000c1237820 */ /* 0x000fe20000400000 */
[----:B------:R-:W-:Y:S01]  /*afe0*/  SGXT.U32 R28, R28, 0x3 ;  /* 0x000000031c1c781a */ /* 0x000fe20000000000 */
[C---:B------:R-:W-:Y:S01]  /*aff0*/  IMAD.SHL.U32 R9, R243.reuse, 0x20, RZ ;  /* 0x00000020f3097824 */ /* 0x040fe200078e00ff */
[----:B------:R-:W-:Y:S01]  /*b000*/  LOP3.LUT R7, R243, 0x3f, RZ, 0xc0, !PT ;  /* 0x0000003ff3077812 */ /* 0x000fe200078ec0ff */
[----:B------:R-:W-:Y:S01]  /*b010*/  FMUL R31, R197, 8388608 ;  /* 0x4b000000c51f7820 */ /* 0x000fe20000400000 */
[----:B------:R-:W-:Y:S01]  /*b020*/  LOP3.LUT R0, R0, 0x6000, RZ, 0xc0, !PT ;  /* 0x0000600000007812 */ /* 0x000fe200078ec0ff */
[----:B------:R-:W-:Y:S01]  /*b030*/  FMUL R46, R191, 8388608 ;  /* 0x4b000000bf2e7820 */ /* 0x000fe20000400000 */
[----:B------:R-:W-:Y:S01]  /*b040*/  LOP3.LUT R6, R243, 0xc0, RZ, 0xc0, !PT ;  /* 0x000000c0f3067812 */ /* 0x000fe200078ec0ff */
[----:B------:R-:W-:Y:S01]  /*b050*/  IMAD.MOV.U32 R124, RZ, RZ, R50 ;  /* 0x000000ffff7c7224 */ /* 0x000fe200078e0032 */
[----:B------:R-:W-:Y:S01]  /*b060*/  FSETP.GEU.AND P3, PT, R195, 1.175494350822287508e-38, PT ;  /* 0x00800000c300780b */ /* 0x000fe20003f6e000 */
[----:B------:R-:W-:Y:S01]  /*b070*/  IMAD R7, R7, 0x10, R0 ;  /* 0x0000001007077824 */ /* 0x000fe200078e0200 */
[----:B------:R-:W-:Y:S01]  /*b080*/  SHF.R.U32.HI R0, RZ, 0x1, R6 ;  /* 0x00000001ff007819 */ /* 0x000fe20000011606 */
[----:B-1----:R-:W-:Y:S01]  /*b090*/  IMAD.MOV.U32 R18, RZ, RZ, R78 ;  /* 0x000000ffff127224 */ /* 0x002fe200078e004e */
[----:B------:R-:W-:Y:S01]  /*b0a0*/  LOP3.LUT R6, R243, 0x1c, RZ, 0xc0, !PT ;  /* 0x0000001cf3067812 */ /* 0x000fe200078ec0ff */
[----:B------:R-:W-:Y:S01]  /*b0b0*/  IMAD.MOV.U32 R140, RZ, RZ, R108 ;  /* 0x000000ffff8c7224 */ /* 0x000fe200078e006c */
[----:B------:R-:W-:Y:S01]  /*b0c0*/  FSETP.GEU.AND P4, PT, R193, 1.175494350822287508e-38, PT ;  /* 0x00800000c100780b */ /* 0x000fe20003f8e000 */
[----:B------:R-:W1:Y:S01]  /*b0d0*/  S2R R8, SR_TID.X ;  /* 0x0000000000087919 */ /* 0x000e620000002100 */
[----:B------:R-:W-:Y:S01]  /*b0e0*/  LOP3.LUT R0, R7, R0, RZ, 0x3c, !PT ;  /* 0x0000000007007212 */ /* 0x000fe200078e3cff */
[----:B------:R-:W-:Y:S01]  /*b0f0*/  IMAD.SHL.U32 R6, R6, 0x4, RZ ;  /* 0x0000000406067824 */ /* 0x000fe200078e00ff */
[----:B------:R-:W-:Y:S01]  /*b100*/  FSETP.GT.AND P1, PT, |R191|, 8.50705917302346158658e+37, PT ;  /* 0x7e800000bf00780b */ /* 0x000fe20003f24200 */
[----:B0-----:R-:W-:Y:S01]  /*b110*/  IMAD R28, R28, R29, RZ ;  /* 0x0000001d1c1c7224 */ /* 0x001fe200078e02ff */
[----:B------:R-:W-:Y:S01]  /*b120*/  LOP3.LUT R7, R243, 0x18, RZ, 0xc0, !PT ;  /* 0x00000018f3077812 */ /* 0x000fe200078ec0ff */
[----:B------:R-:W-:Y:S01]  /*b130*/  IMAD.MOV.U32 R156, RZ, RZ, R82 ;  /* 0x000000ffff9c7224 */ /* 0x000fe200078e0052 */
[----:B------:R-:W-:Y:S01]  /*b140*/  FSETP.GEU.AND P2, PT, R197, 1.175494350822287508e-38, PT ;  /* 0x00800000c500780b */ /* 0x000fe20003f4e000 */
[----:B------:R-:W-:Y:S01]  /*b150*/  IMAD R30, R29, 0x8, R28 ;  /* 0x000000081d1e7824 */ /* 0x000fe200078e021c */
[----:B------:R-:W-:Y:S01]  /*b160*/  FSEL R33, R33, R195, !P3 ;  /* 0x000000c321217208 */ /* 0x000fe20005800000 */
[----:B------:R-:W-:Y:S01]  /*b170*/  IMAD.MOV.U32 R112, RZ, RZ, R48 ;  /* 0x000000ffff707224 */ /* 0x000fe200078e0030 */
[----:B------:R-:W-:Y:S01]  /*b180*/  FSEL R35, R35, R193, !P4 ;  /* 0x000000c123237208 */ /* 0x000fe20006000000 */
[----:B------:R-:W-:Y:S01]  /*b190*/  IMAD R32, R29, 0x8, R30 ;  /* 0x000000081d207824 */ /* 0x000fe200078e021e */
[----:B------:R-:W-:Y:S01]  /*b1a0*/  FSEL R39, RZ, -23, P3 ;  /* 0xc1b80000ff277808 */ /* 0x000fe20001800000 */
[----:B------:R-:W-:Y:S01]  /*b1b0*/  IMAD.MOV.U32 R82, RZ, RZ, R53 ;  /* 0x000000ffff527224 */ /* 0x000fe200078e0035 */
[----:B------:R-:W-:Y:S01]  /*b1c0*/  FSETP.GEU.AND P3, PT, |R191|, 1.175494350822287508e-38, PT ;  /* 0x00800000bf00780b */ /* 0x000fe20003f6e200 */
[----:B------:R-:W-:Y:S01]  /*b1d0*/  IMAD R34, R29, 0x8, R32 ;  /* 0x000000081d227824 */ /* 0x000fe200078e0220 */
[----:B------:R-:W-:Y:S01]  /*b1e0*/  LOP3.LUT R9, R6, 0x1c60, R9, 0x78, !PT ;  /* 0x00001c6006097812 */ /* 0x000fe200078e7809 */
[----:B------:R-:W-:Y:S01]  /*b1f0*/  @P1 FMUL R91, R91, 0.25 ;  /* 0x3e8000005b5b1820 */ /* 0x000fe20000400000 */
[----:B------:R-:W-:Y:S01]  /*b200*/  LEA R42, R7, UR6, 0xa ;  /* 0x00000006072a7c11 */ /* 0x000fe2000f8e50ff */
[----:B------:R-:W-:Y:S01]  /*b210*/  IMAD R36, R29, 0x8, R34 ;  /* 0x000000081d247824 */ /* 0x000fe200078e0222 */
[----:B------:R-:W-:Y:S01]  /*b220*/  FSEL R31, R31, R197, !P2 ;  /* 0x000000c51f1f7208 */ /* 0x000fe20005000000 */
[----:B------:R-:W-:Y:S01]  /*b230*/  @P1 FMUL R90, R90, 0.25 ;  /* 0x3e8000005a5a1820 */ /* 0x000fe20000400000 */
[----:B------:R-:W-:Y:S01]  /*b240*/  IADD3 R44, R35, -0x3f3504f3, RZ ;  /* 0xc0cafb0d232c7810 */ /* 0x000fe20007ffe0ff */
[----:B------:R-:W-:Y:S01]  /*b250*/  @P1 FMUL R71, R71, 0.25 ;  /* 0x3e80000047471820 */ /* 0x000fe20000400000 */
[----:B------:R-:W-:Y:S01]  /*b260*/  LEA R38, R29, R36, 0x3 ;  /* 0x000000241d267211 */ /* 0x000fe200078e18ff */
[----:B------:R-:W-:Y:S01]  /*b270*/  @P1 FMUL R79, R79, 0.25 ;  /* 0x3e8000004f4f1820 */ /* 0x000fe20000400000 */
[----:B------:R-:W-:Y:S01]  /*b280*/  FSETP.GEU.AND P5, PT, R191, 1.175494350822287508e-38, PT ;  /* 0x00800000bf00780b */ /* 0x000fe20003fae000 */
[----:B------:R-:W-:Y:S01]  /*b290*/  @P1 FMUL R18, R18, 0.25 ;  /* 0x3e80000012121820 */ /* 0x000fe20000400000 */
[----:B------:R-:W-:Y:S01]  /*b2a0*/  IADD3 R42, R9, R42, RZ ;  /* 0x0000002a092a7210 */ /* 0x000fe20007ffe0ff */
[----:B------:R-:W-:Y:S01]  /*b2b0*/  @P1 FMUL R59, R59, 0.25 ;  /* 0x3e8000003b3b1820 */ /* 0x000fe20000400000 */
[----:B------:R-:W-:Y:S01]  /*b2c0*/  MOV R144, R64 ;  /* 0x0000004000907202 */ /* 0x000fe20000000f00 */
[----:B------:R-:W-:Y:S01]  /*b2d0*/  IMAD R64, R29, 0x8, R38 ;  /* 0x000000081d407824 */ /* 0x000fe200078e0226 */
[----:B------:R-:W-:Y:S01]  /*b2e0*/  IADD3 R9, R31, -0x3f3504f3, RZ ;  /* 0xc0cafb0d1f097810 */ /* 0x000fe20007ffe0ff */
[----:B------:R-:W-:Y:S01]  /*b2f0*/  @P1 FMUL R55, R55, 0.25 ;  /* 0x3e80000037371820 */ /* 0x000fe20000400000 */
[----:B------:R-:W-:Y:S01]  /*b300*/  LOP3.LUT R44, R44, 0xff800000, RZ, 0xc0, !PT ;  /* 0xff8000002c2c7812 */ /* 0x000fe200078ec0ff */
[----:B------:R-:W-:Y:S01]  /*b310*/  @P1 FMUL R124, R124, 0.25 ;  /* 0x3e8000007c7c1820 */ /* 0x000fe20000400000 */
[----:B------:R-:W-:Y:S01]  /*b320*/  MOV R150, R84 ;  /* 0x0000005400967202 */ /* 0x000fe20000000f00 */
[----:B------:R-:W-:Y:S01]  /*b330*/  @P1 FMUL R75, R75, 0.25 ;  /* 0x3e8000004b4b1820 */ /* 0x000fe20000400000 */
[----:B------:R-:W-:Y:S01]  /*b340*/  MOV R128, R102 ;  /* 0x0000006600807202 */ /* 0x000fe20000000f00 */
[----:B------:R-:W-:Y:S01]  /*b350*/  @P1 FMUL R103, R103, 0.25 ;  /* 0x3e80000067671820 */ /* 0x000fe20000400000 */
[----:B------:R-:W-:Y:S01]  /*b360*/  FSEL R46, R46, R191, !P5 ;  /* 0x000000bf2e2e7208 */ /* 0x000fe20006800000 */
[----:B------:R-:W-:Y:S01]  /*b370*/  @P1 FMUL R191, R191, 0.25 ;  /* 0x3e800000bfbf1820 */ /* 0x000fe20000400000 */
[----:B------:R-:W-:Y:S01]  /*b380*/  MOV R146, R86 ;  /* 0x0000005600927202 */ /* 0x000fe20000000f00 */
[----:B------:R-:W-:Y:S01]  /*b390*/  IMAD.MOV.U32 R86, RZ, RZ, R74 ;  /* 0x000000ffff567224 */ /* 0x000fe200078e004a */
[----:B------:R-:W-:Y:S01]  /*b3a0*/  MOV R122, R51 ;  /* 0x00000033007a7202 */ /* 0x000fe20000000f00 */
[----:B------:R-:W-:Y:S01]  /*b3b0*/  @!P3 FMUL R191, R191, 16777216 ;  /* 0x4b800000bfbfb820 */ /* 0x000fe20000400000 */
[----:B------:R-:W-:Y:S01]  /*b3c0*/  MOV R84, R52 ;  /* 0x0000003400547202 */ /* 0x000fe20000000f00 */
[----:B------:R-:W-:Y:S01]  /*b3d0*/  IMAD.MOV.U32 R52, RZ, RZ, R70 ;  /* 0x000000ffff347224 */ /* 0x000fe200078e0046 */
[----:B------:R-:W-:Y:S01]  /*b3e0*/  MOV R22, R54 ;  /* 0x0000003600167202 */ /* 0x000fe20000000f00 */
[----:B------:R-:W-:Y:S01]  /*b3f0*/  @P1 FMUL R122, R122, 0.25 ;  /* 0x3e8000007a7a1820 */ /* 0x000fe20000400000 */
[----:B------:R-:W-:Y:S01]  /*b400*/  MOV R102, R58 ;  /* 0x0000003a00667202 */ /* 0x000fe20000000f00 */
[----:B------:R-:W-:Y:S01]  /*b410*/  @P1 FMUL R52, R52, 0.25 ;  /* 0x3e80000034341820 */ /* 0x000fe20000400000 */
[----:B------:R-:W-:Y:S01]  /*b420*/  LOP3.LUT R24, R9, 0xff800000, RZ, 0xc0, !PT ;  /* 0xff80000009187812 */ /* 0x000fe200078ec0ff */
[----:B------:R-:W-:Y:S01]  /*b430*/  @P1 FMUL R22, R22, 0.25 ;  /* 0x3e80000016161820 */ /* 0x000fe20000400000 */
[----:B------:R-:W-:Y:S01]  /*b440*/  MOV R138, R60 ;  /* 0x0000003c008a7202 */ /* 0x000fe20000000f00 */
[----:B------:R-:W-:Y:S01]  /*b450*/  @P1 FMUL R102, R102, 0.25 ;  /* 0x3e80000066661820 */ /* 0x000fe20000400000 */
[----:B------:R-:W-:Y:S01]  /*b460*/  FSEL R40, RZ, -23, P4 ;  /* 0xc1b80000ff287808 */ /* 0x000fe20002000000 */
[----:B------:R-:W-:Y:S01]  /*b470*/  @P1 FMUL R86, R86, 0.25 ;  /* 0x3e80000056561820 */ /* 0x000fe20000400000 */
[----:B------:R-:W-:Y:S01]  /*b480*/  I2FP.F32.S32 R9, R44 ;  /* 0x0000002c00097245 */ /* 0x000fe20000201400 */
[----:B------:R-:W-:Y:S01]  /*b490*/  @P1 FMUL R128, R128, 0.25 ;  /* 0x3e80000080801820 */ /* 0x000fe20000400000 */
[----:B------:R-:W-:Y:S01]  /*b4a0*/  LEA R60, R29, R64, 0x3 ;  /* 0x000000401d3c7211 */ /* 0x000fe200078e18ff */
[----:B------:R-:W-:Y:S01]  /*b4b0*/  @!P3 FMUL R91, R91, 16777216 ;  /* 0x4b8000005b5bb820 */ /* 0x000fe20000400000 */
[----:B------:R-:W-:Y:S01]  /*b4c0*/  FSEL R37, RZ, -23, P2 ;  /* 0xc1b80000ff257808 */ /* 0x000fe20001000000 */
[----:B------:R-:W-:Y:S01]  /*b4d0*/  FFMA.FTZ R40, R9, 1.1920928955078125e-07, R40 ;  /* 0x3400000009287823 */ /* 0x000fe20000010028 */
[----:B------:R-:W-:Y:S01]  /*b4e0*/  FSETP.GT.AND P2, PT, |R193|, 8.50705917302346158658e+37, PT ;  /* 0x7e800000c100780b */ /* 0x000fe20003f44200 */
[----:B------:R-:W0:Y:S01]  /*b4f0*/  MUFU.RCP R9, R191 ;  /* 0x000000bf00097308 */ /* 0x000e220000001000 */
[----:B------:R-:W-:Y:S01]  /*b500*/  MOV R108, R62 ;  /* 0x0000003e006c7202 */ /* 0x000fe20000000f00 */
[----:B------:R-:W-:-:S02]  /*b510*/  IMAD R62, R29, 0x8, R60 ;  /* 0x000000081d3e7824 */ /* 0x000fc400078e023c */
[----:B------:R-:W-:Y:S01]  /*b520*/  @!P3 FMUL R90, R90, 16777216 ;  /* 0x4b8000005a5ab820 */ /* 0x000fe20000400000 */
        /* <DEDUP_REMOVED lines=14> */
[----:B------:R-:W-:Y:S01]  /*b610*/  FSETP.GEU.AND P3, PT, |R193|, 1.175494350822287508e-38, PT ;  /* 0x00800000c100780b */ /* 0x000fe20003f6e200 */
[----:B------:R-:W-:Y:S01]  /*b620*/  IMAD.MOV.U32 R116, RZ, RZ, R57 ;  /* 0x000000ffff747224 */ /* 0x000fe200078e0039 */
[----:B------:R-:W-:Y:S01]  /*b630*/  MOV R134, R66 ;  /* 0x0000004200867202 */ /* 0x000fe20000000f00 */
[----:B------:R-:W-:Y:S01]  /*b640*/  IMAD.MOV.U32 R16, RZ, RZ, R68 ;  /* 0x000000ffff107224 */ /* 0x000fe200078e0044 */
[----:B------:R-:W-:Y:S01]  /*b650*/  LEA R66, R29, R62, 0x3 ;  /* 0x0000003e1d427211 */ /* 0x000fe200078e18ff */
[----:B------:R-:W-:Y:S01]  /*b660*/  @P2 FMUL R193, R193, 0.25 ;  /* 0x3e800000c1c12820 */ /* 0x000fe20000400000 */
[----:B------:R-:W-:Y:S01]  /*b670*/  MOV R152, R98 ;  /* 0x0000006200987202 */ /* 0x000fe20000000f00 */
[----:B------:R-:W-:Y:S01]  /*b680*/  @P2 FMUL R89, R89, 0.25 ;  /* 0x3e80000059592820 */ /* 0x000fe20000400000 */
[----:B------:R-:W-:Y:S01]  /*b690*/  MOV R98, R72 ;  /* 0x0000004800627202 */ /* 0x000fe20000000f00 */
[C---:B------:R-:W-:Y:S01]  /*b6a0*/  IMAD R72, R29.reuse, 0x8, R66 ;  /* 0x000000081d487824 */ /* 0x040fe200078e0242 */
[----:B------:R-:W-:Y:S01]  /*b6b0*/  MOV R130, R110 ;  /* 0x0000006e00827202 */ /* 0x000fe20000000f00 */
[----:B------:R-:W-:Y:S01]  /*b6c0*/  IMAD.MOV.U32 R110, RZ, RZ, R100 ;  /* 0x000000ffff6e7224 */ /* 0x000fe200078e0064 */
[----:B------:R-:W-:Y:S01]  /*b6d0*/  MOV R118, R49 ;  /* 0x0000003100767202 */ /* 0x000fe20000000f00 */
[----:B------:R-:W-:Y:S01]  /*b6e0*/  IMAD R74, R29, 0x8, R72 ;  /* 0x000000081d4a7824 */ /* 0x000fe200078e0248 */
[----:B------:R-:W-:Y:S01]  /*b6f0*/  MOV R114, R56 ;  /* 0x0000003800727202 */ /* 0x000fe20000000f00 */
[----:B------:R-:W-:Y:S01]  /*b700*/  @P2 FMUL R16, R16, 0.25 ;  /* 0x3e80000010102820 */ /* 0x000fe20000400000 */
[----:B------:R-:W-:Y:S01]  /*b710*/  MOV R20, R76 ;  /* 0x0000004c00147202 */ /* 0x000fe20000000f00 */
[----:B------:R-:W-:Y:S01]  /*b720*/  @P2 FMUL R77, R77, 0.25 ;  /* 0x3e8000004d4d2820 */ /* 0x000fe20000400000 */
[----:B------:R-:W-:Y:S01]  /*b730*/  MOV R54, R69 ;  /* 0x0000004500367202 */ /* 0x000fe20000000f00 */
[----:B------:R-:W-:Y:S01]  /*b740*/  @P2 FMUL R116, R116, 0.25 ;  /* 0x3e80000074742820 */ /* 0x000fe20000400000 */
[----:B------:R-:W-:Y:S01]  /*b750*/  MOV R26, R88 ;  /* 0x00000058001a7202 */ /* 0x000fe20000000f00 */
[----:B------:R-:W-:Y:S01]  /*b760*/  @P2 FMUL R20, R20, 0.25 ;  /* 0x3e80000014142820 */ /* 0x000fe20000400000 */
        /* <DEDUP_REMOVED lines=8> */
[----:B------:R-:W-:Y:S01]  /*b7f0*/  @!P3 FMUL R193, R193, 16777216 ;  /* 0x4b800000c1c1b820 */ /* 0x000fe20000400000 */
[----:B------:R-:W-:Y:S01]  /*b800*/  @P2 FMUL R98, R98, 0.25 ;  /* 0x3e80000062622820 */ /* 0x000fe20000400000 */
[----:B------:R-:W-:Y:S01]  /*b810*/  @P2 FMUL R101, R101, 0.25 ;  /* 0x3e80000065652820 */ /* 0x000fe20000400000 */
[----:B------:R-:W-:Y:S01]  /*b820*/  @P2 FMUL R110, R110, 0.25 ;  /* 0x3e8000006e6e2820 */ /* 0x000fe20000400000 */
[----:B------:R-:W-:Y:S01]  /*b830*/  FSETP.GT.AND P1, PT, |R195|, 8.50705917302346158658e+37, PT ;  /* 0x7e800000c300780b */ /* 0x000fe20003f24200 */
[----:B------:R-:W-:-:S02]  /*b840*/  IMAD.MOV.U32 R132, RZ, RZ, R67 ;  /* 0x000000ffff847224 */ /* 0x000fc400078e0043 */
[C---:B0-----:R-:W-:Y:S01]  /*b850*/  FMUL R100, R9.reuse, R59 ;  /* 0x0000003b09647220 */ /* 0x041fe20000400000 */
[----:B------:R-:W-:Y:S02]  /*b860*/  IMAD.MOV.U32 R136, RZ, RZ, R61 ;  /* 0x000000ffff887224 */ /* 0x000fe400078e003d */
[----:B------:R-:W-:Y:S01]  /*b870*/  FMUL R27, R9, R91 ;  /* 0x0000005b091b7220 */ /* 0x000fe20000400000 */
[----:B------:R-:W-:Y:S02]  /*b880*/  IMAD R56, R29, 0x8, R74 ;  /* 0x000000081d387824 */ /* 0x000fe400078e024a */
        /* <DEDUP_REMOVED lines=14> */
[----:B------:R-:W-:Y:S01]  /*b970*/  @!P3 FMUL R89, R89, 16777216 ;  /* 0x4b8000005959b820 */ /* 0x000fe20000400000 */
[----:B------:R-:W0:Y:S01]  /*b980*/  MUFU.RCP R9, R193 ;  /* 0x000000c100097308 */ /* 0x000e220000001000 */
        /* <DEDUP_REMOVED lines=15> */
[C---:B------:R-:W-:Y:S01]  /*ba80*/  FSETP.GEU.AND P3, PT, |R195|.reuse, 1.175494350822287508e-38, PT ;  /* 0x00800000c300780b */ /* 0x040fe20003f6e200 */
[----:B------:R-:W-:Y:S01]  /*ba90*/  @P1 FMUL R195, R195, 0.25 ;  /* 0x3e800000c3c31820 */ /* 0x000fe20000400000 */
[----:B------:R-:W-:Y:S01]  /*baa0*/  LEA R76, R29, R56, 0x3 ;  /* 0x000000381d4c7211 */ /* 0x000fe200078e18ff */
[----:B------:R-:W-:Y:S01]  /*bab0*/  IMAD.MOV.U32 R142, RZ, RZ, R65 ;  /* 0x000000ffff8e7224 */ /* 0x000fe200078e0041 */
[----:B------:R-:W-:Y:S01]  /*bac0*/  SHF.L.U32 R10, R243, 0x4, RZ ;  /* 0x00000004f30a7819 */ /* 0x000fe200000006ff */
[----:B0-----:R-:W-:Y:S01]  /*bad0*/  FMUL R25, R9, R89 ;  /* 0x0000005909197220 */ /* 0x001fe20000400000 */
[----:B------:R-:W-:Y:S01]  /*bae0*/  LEA R78, R29, R76, 0x3 ;  /* 0x0000004c1d4e7211 */ /* 0x000fe200078e18ff */
[----:B------:R-:W-:Y:S01]  /*baf0*/  FMUL R26, R9, R26 ;  /* 0x0000001a091a7220 */ /* 0x000fe20000400000 */
[----:B------:R-:W-:Y:S01]  /*bb00*/  MOV R158, R106 ;  /* 0x0000006a009e7202 */ /* 0x000fe20000000f00 */
[----:B------:R-:W-:Y:S01]  /*bb10*/  IMAD.MOV.U32 R106, RZ, RZ, R63 ;  /* 0x000000ffff6a7224 */ /* 0x000fe200078e003f */
[----:B------:R-:W-:Y:S01]  /*bb20*/  LEA R68, R29, R78, 0x3 ;  /* 0x0000004e1d447211 */ /* 0x000fe200078e18ff */
[----:B------:R-:W-:Y:S01]  /*bb30*/  FMUL R54, R9, R54 ;  /* 0x0000003609367220 */ /* 0x000fe20000400000 */
[----:B------:R-:W-:Y:S01]  /*bb40*/  MOV R154, R83 ;  /* 0x00000053009a7202 */ /* 0x000fe20000000f00 */
[----:B------:R-:W-:Y:S01]  /*bb50*/  @!P3 FMUL R195, R195, 16777216 ;  /* 0x4b800000c3c3b820 */ /* 0x000fe20000400000 */
[----:B------:R-:W-:Y:S01]  /*bb60*/  FMUL R49, R9, R16 ;  /* 0x0000001009317220 */ /* 0x000fe20000400000 */
[----:B------:R-:W-:-:S02]  /*bb70*/  IMAD R58, R29, 0x8, R68 ;  /* 0x000000081d3a7824 */ /* 0x000fc400078e0244 */
        /* <DEDUP_REMOVED lines=12> */
[----:B------:R-:W-:Y:S01]  /*bc40*/  FSETP.GT.AND P2, PT, |R197|, 8.50705917302346158658e+37, PT ;  /* 0x7e800000c500780b */ /* 0x000fe20003f44200 */
[----:B------:R-:W0:Y:S01]  /*bc50*/  MUFU.RCP R9, R195 ;  /* 0x000000c300097308 */ /* 0x000e220000001000 */
[----:B------:R-:W-:Y:S01]  /*bc60*/  LOP3.LUT R10, R10, 0x70, RZ, 0xc0, !PT ;  /* 0x000000700a0a7812 */ /* 0x000fe200078ec0ff */
[----:B------:R-:W-:Y:S01]  /*bc70*/  @P1 FMUL R106, R106, 0.25 ;  /* 0x3e8000006a6a1820 */ /* 0x000fe20000400000 */
[----:B-1----:R-:W-:Y:S01]  /*bc80*/  LOP3.LUT R8, R8, 0xff, RZ, 0xc0, !PT ;  /* 0x000000ff08087812 */ /* 0x002fe200078ec0ff */
        /* <DEDUP_REMOVED lines=15> */
[----:B------:R-:W-:Y:S01]  /*bd80*/  IMAD R70, R29, 0x8, R58 ;  /* 0x000000081d467824 */ /* 0x000fe200078e023a */
[C---:B------:R-:W-:Y:S01]  /*bd90*/  FSETP.GEU.AND P1, PT, |R197|.reuse, 1.175494350822287508e-38, PT ;  /* 0x00800000c500780b */ /* 0x040fe20003f2e200 */
[----:B------:R-:W-:Y:S01]  /*bda0*/  VIADD R10, R10, UR6 ;  /* 0x000000060a0a7c36 */ /* 0x000fe20008000000 */
[----:B------:R-:W-:Y:S01]  /*bdb0*/  ISETP.GE.U32.AND P0, PT, R8, 0x20, PT ;  /* 0x000000200800780c */ /* 0x000fe20003f06070 */
[----:B------:R-:W-:Y:S01]  /*bdc0*/  @P2 FMUL R197, R197, 0.25 ;  /* 0x3e800000c5c52820 */ /* 0x000fe20000400000 */
[----:B------:R-:W-:Y:S01]  /*bdd0*/  MOV R8, R80 ;  /* 0x0000005000087202 */ /* 0x000fe20000000f00 */
[----:B------:R-:W-:Y:S01]  /*bde0*/  @!P3 FMUL R130, R130, 16777216 ;  /* 0x4b8000008282b820 */ /* 0x000fe20000400000 */
[----:B------:R-:W-:Y:S01]  /*bdf0*/  LEA R80, R29, R70, 0x3 ;  /* 0x000000461d507211 */ /* 0x000fe200078e18ff */
[----:B------:R-:W-:Y:S01]  /*be00*/  @!P3 FMUL R108, R108, 16777216 ;  /* 0x4b8000006c6cb820 */ /* 0x000fe20000400000 */
[----:B------:R-:W-:Y:S01]  /*be10*/  LEA.HI R7, R7, R10, RZ, 0x1f ;  /* 0x0000000a07077211 */ /* 0x000fe200078ff8ff */
[----:B------:R-:W-:Y:S01]  /*be20*/  @!P3 FMUL R132, R132, 16777216 ;  /* 0x4b8000008484b820 */ /* 0x000fe20000400000 */
[----:B------:R-:W-:Y:S01]  /*be30*/  I2FP.F32.S32 R10, R24 ;  /* 0x00000018000a7245 */ /* 0x000fe20000201400 */
        /* <DEDUP_REMOVED lines=14> */
[----:B------:R-:W-:Y:S01]  /*bf20*/  FFMA.FTZ R37, R10, 1.1920928955078125e-07, R37 ;  /* 0x340000000a257823 */ /* 0x000fe20000010025 */
[----:B------:R-:W-:Y:S01]  /*bf30*/  @!P1 FMUL R197, R197, 16777216 ;  /* 0x4b800000c5c59820 */ /* 0x000fe20000400000 */
[----:B0-----:R-:W-:Y:S01]  /*bf40*/  FMUL R10, R9, R130 ;  /* 0x00000082090a7220 */ /* 0x001fe20000400000 */
[----:B------:R-:W-:Y:S01]  /*bf50*/  IMAD.MOV.U32 R148, RZ, RZ, R85 ;  /* 0x000000ffff947224 */ /* 0x000fe200078e0055 */
[----:B------:R-:W-:Y:S01]  /*bf60*/  LEA R86, R29, R88, 0x3 ;  /* 0x000000581d567211 */ /* 0x000fe200078e18ff */
        /* <DEDUP_REMOVED lines=15> */
[----:B------:R-:W-:Y:S01]  /*c060*/  IMAD R82, R29, 0x8, R86 ;  /* 0x000000081d527824 */ /* 0x000fe200078e0256 */
[----:B------:R-:W0:Y:S01]  /*c070*/  MUFU.RCP R9, R197 ;  /* 0x000000c500097308 */ /* 0x000e220000001000 */
[----:B------:R-:W-:Y:S01]  /*c080*/  @P2 FMUL R92, R92, 0.25 ;  /* 0x3e8000005c5c2820 */ /* 0x000fe20000400000 */
[----:B------:R-:W-:Y:S01]  /*c090*/  @P2 FMUL R96, R96, 0.25 ;  /* 0x3e80000060602820 */ /* 0x000fe20000400000 */
[----:B------:R-:W-:Y:S01]  /*c0a0*/  @P2 FMUL R97, R97, 0.25 ;  /* 0x3e80000061612820 */ /* 0x000fe20000400000 */
[----:B------:R-:W-:Y:S01]  /*c0b0*/  LEA R84, R29, R82, 0x3 ;  /* 0x000000521d547211 */ /* 0x000fe200078e18ff */
[----:B------:R-:W-:Y:S01]  /*c0c0*/  @!P1 FMUL R92, R92, 16777216 ;  /* 0x4b8000005c5c9820 */ /* 0x000fe20000400000 */
[----:B------:R-:W-:Y:S01]  /*c0d0*/  @P2 FMUL R81, R81, 0.25 ;  /* 0x3e80000051512820 */ /* 0x000fe20000400000 */
[----:B------:R-:W-:-:S02]  /*c0e0*/  VIADD R48, R33, 0xc0cafb0d ;  /* 0xc0cafb0d21307836 */ /* 0x000fc40000000000 */
[----:B------:R-:W-:Y:S01]  /*c0f0*/  @!P1 FMUL R96, R96, 16777216 ;  /* 0x4b80000060609820 */ /* 0x000fe20000400000 */
[----:B------:R-:W-:Y:S02]  /*c100*/  IMAD R94, R29, 0x8, R84 ;  /* 0x000000081d5e7824 */ /* 0x000fe400078e0254 */
[----:B------:R-:W-:Y:S01]  /*c110*/  @P2 FMUL R136, R136, 0.25 ;  /* 0x3e80000088882820 */ /* 0x000fe20000400000 */
[----:B------:R-:W-:Y:S02]  /*c120*/  VIADD R43, R46, 0xc0cafb0d ;  /* 0xc0cafb0d2e2b7836 */ /* 0x000fe40000000000 */
[----:B------:R-:W-:Y:S01]  /*c130*/  @P2 FMUL R109, R109, 0.25 ;  /* 0x3e8000006d6d2820 */ /* 0x000fe20000400000 */
[----:B------:R-:W-:Y:S01]  /*c140*/  @!P1 FMUL R97, R97, 16777216 ;  /* 0x4b80000061619820 */ /* 0x000fe20000400000 */
[----:B------:R-:W-:Y:S01]  /*c150*/  @!P1 FMUL R81, R81, 16777216 ;  /* 0x4b80000051519820 */ /* 0x000fe20000400000 */
[----:B------:R-:W-:Y:S01]  /*c160*/  LOP3.LUT R48, R48, 0xff800000, RZ, 0xc0, !PT ;  /* 0xff80000030307812 */ /* 0x000fe200078ec0ff */
[----:B------:R-:W-:Y:S01]  /*c170*/  @P2 FMUL R8, R8, 0.25 ;  /* 0x3e80000008082820 */ /* 0x000fe20000400000 */
[----:B0-----:R-:W-:Y:S01]  /*c180*/  FMUL R89, R9, R92 ;  /* 0x0000005c09597220 */ /* 0x001fe20000400000 */
[----:B------:R-:W-:Y:S01]  /*c190*/  LEA R92, R29, R94, 0x3 ;  /* 0x0000005e1d5c7211 */ /* 0x000fe200078e18ff */
[----:B------:R-:W-:Y:S01]  /*c1a0*/  FMUL R13, R9, R96 ;  /* 0x00000060090d7220 */ /* 0x000fe20000400000 */
[----:B------:R-:W-:Y:S01]  /*c1b0*/  LOP3.LUT R43, R43, 0xff800000, RZ, 0xc0, !PT ;  /* 0xff8000002b2b7812 */ /* 0x000fe200078ec0ff */
[----:B------:R-:W-:Y:S01]  /*c1c0*/  @!P1 FMUL R136, R136, 16777216 ;  /* 0x4b80000088889820 */ /* 0x000fe20000400000 */
[----:B------:R-:W-:Y:S01]  /*c1d0*/  @!P1 FMUL R109, R109, 16777216 ;  /* 0x4b8000006d6d9820 */ /* 0x000fe20000400000 */
[C---:B------:R-:W-:Y:S01]  /*c1e0*/  FMUL R21, R9.reuse, R97 ;  /* 0x0000006109157220 */ /* 0x040fe20000400000 */
[----:B------:R-:W-:Y:S01]  /*c1f0*/  FMUL R96, R9, R81 ;  /* 0x0000005109607220 */ /* 0x000fe20000400000 */
[----:B------:R-:W-:Y:S01]  /*c200*/  F2FP.BF16.F32.PACK_AB R17, R17, R90 ;  /* 0x0000005a1111723e */ /* 0x000fe200000010ff */
[----:B------:R-:W-:Y:S01]  /*c210*/  @P2 FMUL R138, R138, 0.25 ;  /* 0x3e8000008a8a2820 */ /* 0x000fe20000400000 */
[----:B------:R-:W-:Y:S01]  /*c220*/  @P2 FMUL R140, R140, 0.25 ;  /* 0x3e8000008c8c2820 */ /* 0x000fe20000400000 */
[----:B------:R-:W-:Y:S01]  /*c230*/  @P2 FMUL R144, R144, 0.25 ;  /* 0x3e80000090902820 */ /* 0x000fe20000400000 */
[----:B------:R-:W-:Y:S01]  /*c240*/  @P2 FMUL R150, R150, 0.25 ;  /* 0x3e80000096962820 */ /* 0x000fe20000400000 */
[----:B------:R-:W-:Y:S01]  /*c250*/  @P2 FMUL R104, R104, 0.25 ;  /* 0x3e80000068682820 */ /* 0x000fe20000400000 */
[----:B------:R-:W-:Y:S01]  /*c260*/  IMAD R90, R29, 0x8, R92 ;  /* 0x000000081d5a7824 */ /* 0x000fe200078e025c */
[----:B------:R-:W-:Y:S01]  /*c270*/  FSEL R41, RZ, -23, P5 ;  /* 0xc1b80000ff297808 */ /* 0x000fe20002800000 */
[----:B------:R-:W-:Y:S01]  /*c280*/  @!P1 FMUL R8, R8, 16777216 ;  /* 0x4b80000008089820 */ /* 0x000fe20000400000 */
[----:B------:R-:W-:Y:S01]  /*c290*/  I2FP.F32.S32 R12, R48 ;  /* 0x00000030000c7245 */ /* 0x000fe20000201400 */
[C---:B------:R-:W-:Y:S01]  /*c2a0*/  FMUL R23, R9.reuse, R136 ;  /* 0x0000008809177220 */ /* 0x040fe20000400000 */
[----:B------:R-:W-:Y:S01]  /*c2b0*/  I2FP.F32.S32 R14, R43 ;  /* 0x0000002b000e7245 */ /* 0x000fe20000201400 */
[----:B------:R-:W-:Y:S01]  /*c2c0*/  FMUL R98, R9, R109 ;  /* 0x0000006d09627220 */ /* 0x000fe20000400000 */
[----:B------:R-:W-:Y:S01]  /*c2d0*/  @P2 FMUL R142, R142, 0.25 ;  /* 0x3e8000008e8e2820 */ /* 0x000fe20000400000 */
[----:B------:R-:W-:Y:S01]  /*c2e0*/  @P2 FMUL R148, R148, 0.25 ;  /* 0x3e80000094942820 */ /* 0x000fe20000400000 */
[----:B------:R-:W-:Y:S01]  /*c2f0*/  @P2 FMUL R105, R105, 0.25 ;  /* 0x3e80000069692820 */ /* 0x000fe20000400000 */
[----:B------:R-:W-:Y:S01]  /*c300*/  @P2 FMUL R93, R93, 0.25 ;  /* 0x3e8000005d5d2820 */ /* 0x000fe20000400000 */
[----:B------:R-:W-:Y:S01]  /*c310*/  @!P1 FMUL R138, R138, 16777216 ;  /* 0x4b8000008a8a9820 */ /* 0x000fe20000400000 */
[----:B------:R-:W-:Y:S01]  /*c320*/  @!P1 FMUL R140, R140, 16777216 ;  /* 0x4b8000008c8c9820 */ /* 0x000fe20000400000 */
[----:B------:R-:W-:Y:S01]  /*c330*/  @!P1 FMUL R144, R144, 16777216 ;  /* 0x4b80000090909820 */ /* 0x000fe20000400000 */
[----:B------:R-:W-:Y:S01]  /*c340*/  @!P1 FMUL R150, R150, 16777216 ;  /* 0x4b80000096969820 */ /* 0x000fe20000400000 */
[----:B------:R-:W-:Y:S01]  /*c350*/  @!P1 FMUL R104, R104, 16777216 ;  /* 0x4b80000068689820 */ /* 0x000fe20000400000 */
[----:B------:R-:W-:Y:S01]  /*c360*/  F2FP.BF16.F32.PACK_AB R21, R21, R96 ;  /* 0x000000601515723e */ /* 0x000fe200000010ff */
[----:B------:R-:W-:Y:S01]  /*c370*/  FFMA.FTZ R39, R12, 1.1920928955078125e-07, R39 ;  /* 0x340000000c277823 */ /* 0x000fe20000010027 */
[----:B------:R-:W-:Y:S01]  /*c380*/  LEA R96, R29, R90, 0x3 ;  /* 0x0000005a1d607211 */ /* 0x000fe200078e18ff */
[----:B------:R-:W-:Y:S01]  /*c390*/  FFMA.FTZ R41, R14, 1.1920928955078125e-07, R41 ;  /* 0x340000000e297823 */ /* 0x000fe20000010029 */
[----:B------:R-:W-:Y:S01]  /*c3a0*/  FMUL R8, R9, R8 ;  /* 0x0000000809087220 */ /* 0x000fe20000400000 */
[----:B------:R-:W-:Y:S01]  /*c3b0*/  @!P1 FMUL R142, R142, 16777216 ;  /* 0x4b8000008e8e9820 */ /* 0x000fe20000400000 */
[----:B------:R-:W-:Y:S01]  /*c3c0*/  @!P1 FMUL R148, R148, 16777216 ;  /* 0x4b80000094949820 */ /* 0x000fe20000400000 */
[----:B------:R-:W-:Y:S01]  /*c3d0*/  @!P1 FMUL R105, R105, 16777216 ;  /* 0x4b80000069699820 */ /* 0x000fe20000400000 */
[----:B------:R-:W-:Y:S01]  /*c3e0*/  @!P1 FMUL R93, R93, 16777216 ;  /* 0x4b8000005d5d9820 */ /* 0x000fe20000400000 */
[C---:B------:R-:W-:Y:S01]  /*c3f0*/  FMUL R15, R9.reuse, R138 ;  /* 0x0000008a090f7220 */ /* 0x040fe20000400000 */
[C---:B------:R-:W-:Y:S01]  /*c400*/  FMUL R106, R9.reuse, R140 ;  /* 0x0000008c096a7220 */ /* 0x040fe20000400000 */
[C---:B------:R-:W-:Y:S01]  /*c410*/  FMUL R14, R9.reuse, R144 ;  /* 0x00000090090e7220 */ /* 0x040fe20000400000 */
[C---:B------:R-:W-:Y:S01]  /*c420*/  FMUL R79, R9.reuse, R150 ;  /* 0x00000096094f7220 */ /* 0x040fe20000400000 */
[----:B------:R-:W-:Y:S01]  /*c430*/  FMUL R12, R9, R104 ;  /* 0x00000068090c7220 */ /* 0x000fe20000400000 */
[----:B------:R-:W-:Y:S01]  /*c440*/  F2FP.BF16.F32.PACK_AB R23, R23, R98 ;  /* 0x000000621717723e */ /* 0x000fe200000010ff */
[----:B------:R-:W-:Y:S01]  /*c450*/  IMAD.IADD R43, R46, 0x1, -R43 ;  /* 0x000000012e2b7824 */ /* 0x000fe200078e0a2b */
[----:B------:R-:W-:Y:S01]  /*c460*/  LEA R98, R29, R96, 0x3 ;  /* 0x000000601d627211 */ /* 0x000fe200078e18ff */
[C---:B------:R-:W-:Y:S01]  /*c470*/  FMUL R22, R9.reuse, R142 ;  /* 0x0000008e09167220 */ /* 0x040fe20000400000 */
[C---:B------:R-:W-:Y:S01]  /*c480*/  FMUL R77, R9.reuse, R148 ;  /* 0x00000094094d7220 */ /* 0x040fe20000400000 */
[C---:B------:R-:W-:Y:S01]  /*c490*/  FMUL R20, R9.reuse, R105 ;  /* 0x0000006909147220 */ /* 0x040fe20000400000 */
[----:B------:R-:W-:Y:S01]  /*c4a0*/  FMUL R93, R9, R93 ;  /* 0x0000005d095d7220 */ /* 0x000fe20000400000 */
[----:B------:R-:W-:Y:S01]  /*c4b0*/  F2FP.BF16.F32.PACK_AB R13, R13, R8 ;  /* 0x000000080d0d723e */ /* 0x000fe200000010ff */
[----:B------:R-:W-:Y:S01]  /*c4c0*/  IMAD R104, R29, 0x8, R98 ;  /* 0x000000081d687824 */ /* 0x000fe200078e0262 */
[----:B------:R-:W-:Y:S01]  /*c4d0*/  F2FP.BF16.F32.PACK_AB R19, R19, R10 ;  /* 0x0000000a1313723e */ /* 0x000fe200000010ff */
[----:B------:R-:W-:Y:S01]  /*c4e0*/  FADD R43, R43, -1 ;  /* 0xbf8000002b2b7421 */ /* 0x000fe20000000000 */
[----:B------:R-:W-:Y:S01]  /*c4f0*/  F2FP.BF16.F32.PACK_AB R12, R12, R89 ;  /* 0x000000590c0c723e */ /* 0x000fe200000010ff */
[----:B------:R-:W-:Y:S01]  /*c500*/  IMAD.IADD R48, R33, 0x1, -R48 ;  /* 0x0000000121307824 */ /* 0x000fe200078e0a30 */
[----:B------:R-:W-:Y:S01]  /*c510*/  F2FP.BF16.F32.PACK_AB R14, R14, R79 ;  /* 0x0000004f0e0e723e */ /* 0x000fe200000010ff */
[----:B------:R-:W0:Y:S01]  /*c520*/  S2R R179, SR_CTAID.X ;  /* 0x0000000000b37919 */ /* 0x000e220000002500 */
[----:B------:R-:W-:Y:S01]  /*c530*/  F2FP.BF16.F32.PACK_AB R15, R15, R106 ;  /* 0x0000006a0f0f723e */ /* 0x000fe200000010ff */
[----:B------:R-:W-:Y:S01]  /*c540*/  FADD R48, R48, -1 ;  /* 0xbf80000030307421 */ /* 0x000fe20000000000 */
[----:B------:R-:W-:Y:S01]  /*c550*/  F2FP.BF16.F32.PACK_AB R8, R85, R134 ;  /* 0x000000865508723e */ /* 0x000fe200000010ff */
[----:B------:R-:W-:Y:S01]  /*c560*/  BAR.SYNC.DEFER_BLOCKING 0x0 ;  /* 0x0000000000007b1d */ /* 0x000fe20000010000 */
[----:B------:R-:W-:-:S02]  /*c570*/  F2FP.BF16.F32.PACK_AB R9, R83, R132 ;  /* 0x000000845309723e */ /* 0x000fc400000010ff */
[----:B------:R-:W-:Y:S02]  /*c580*/  F2FP.BF16.F32.PACK_AB R10, R73, R130 ;  /* 0x00000082490a723e */ /* 0x000fe400000010ff */
[----:B------:R-:W-:Y:S01]  /*c590*/  F2FP.BF16.F32.PACK_AB R11, R11, R108 ;  /* 0x0000006c0b0b723e */ /* 0x000fe200000010ff */
[----:B------:R-:W-:Y:S01]  /*c5a0*/  ULDC.64 UR4, c[0x0][0x270] ;  /* 0x00009c0000047ab9 */ /* 0x000fe20000000a00 */
[----:B------:R-:W-:Y:S01]  /*c5b0*/  MOV R73, 0x3dc6b27f ;  /* 0x3dc6b27f00497802 */ /* 0x000fe20000000f00 */
[----:B------:R-:W1:Y:S01]  /*c5c0*/  S2R R181, SR_TID.X ;  /* 0x0000000000b57919 */ /* 0x000e620000002100 */
[----:B------:R-:W-:Y:S01]  /*c5d0*/  IADD3 R24, R31, -R24, RZ ;  /* 0x800000181f187210 */ /* 0x000fe20007ffe0ff */
[----:B------:R-:W-:Y:S01]  /*c5e0*/  UIMAD UR4, UR7, UR4, URZ ;  /* 0x00000004070472a4 */ /* 0x000fe2000f8e023f */
[----:B------:R-:W-:Y:S02]  /*c5f0*/  F2FP.BF16.F32.PACK_AB R16, R16, R87 ;  /* 0x000000571010723e */ /* 0x000fe400000010ff */
[----:B------:R-:W-:Y:S01]  /*c600*/  F2FP.BF16.F32.PACK_AB R18, R18, R75 ;  /* 0x0000004b1212723e */ /* 0x000fe200000010ff */
[----:B------:R-:W-:Y:S01]  /*c610*/  USHF.L.U32 UR8, UR4, 0x1, URZ ;  /* 0x0000000104087899 */ /* 0x000fe2000800063f */
[----:B------:R-:W-:-:S02]  /*c620*/  LEA R106, R29, R104, 0x3 ;  /* 0x000000681d6a7211 */ /* 0x000fc400078e18ff */
[----:B------:R-:W-:Y:S02]  /*c630*/  F2FP.BF16.F32.PACK_AB R20, R20, R93 ;  /* 0x0000005d1414723e */ /* 0x000fe400000010ff */
[----:B------:R-:W-:Y:S01]  /*c640*/  F2FP.BF16.F32.PACK_AB R22, R22, R77 ;  /* 0x0000004d1616723e */ /* 0x000fe200000010ff */
[----:B------:R-:W-:Y:S01]  /*c650*/  IMAD R108, R29, 0x8, R106 ;  /* 0x000000081d6c7824 */ /* 0x000fe200078e026a */
[----:B------:R-:W-:Y:S02]  /*c660*/  IADD3 R44, R35, -R44, RZ ;  /* 0x8000002c232c7210 */ /* 0x000fe40007ffe0ff */
[----:B------:R-:W-:Y:S01]  /*c670*/  F2FP.BF16.F32.PACK_AB R27, R27, R50 ;  /* 0x000000321b1b723e */ /* 0x000fe200000010ff */
[----:B------:R2:W-:Y:S01]  /*c680*/  STS.128 [R42], R12 ;  /* 0x0000000c2a007388 */ /* 0x0005e20000000c00 */
[----:B------:R-:W-:Y:S01]  /*c690*/  ISETP.GE.U32.AND P1, PT, R31, 0x7f800000, PT ;  /* 0x7f8000001f00780c */ /* 0x000fe20003f26070 */
[----:B------:R-:W-:Y:S01]  /*c6a0*/  FADD R44, R44, -1 ;  /* 0xbf8000002c2c7421 */ /* 0x000fe20000000000 */
[----:B------:R-:W-:Y:S01]  /*c6b0*/  ISETP.GE.U32.AND P6, PT, R33, 0x7f800000, PT ;  /* 0x7f8000002100780c */ /* 0x000fe20003fc6070 */
[----:B------:R3:W-:Y:S01]  /*c6c0*/  STS.128 [R42+0x280], R8 ;  /* 0x000280082a007388 */ /* 0x0007e20000000c00 */
[----:B------:R-:W-:-:S02]  /*c6d0*/  ISETP.GE.U32.AND P4, PT, R35, 0x7f800000, PT ;  /* 0x7f8000002300780c */ /* 0x000fc40003f86070 */
[----:B0-----:R-:W-:Y:S01]  /*c6e0*/  SHF.L.U32 R179, R179, 0x5, RZ ;  /* 0x00000005b3b37819 */ /* 0x001fe200000006ff */
[----:B------:R0:W-:Y:S01]  /*c6f0*/  STS.128 [R42+0x80], R16 ;  /* 0x000080102a007388 */ /* 0x0001e20000000c00 */
[----:B------:R-:W-:Y:S02]  /*c700*/  ISETP.GE.U32.AND P5, PT, R46, 0x7f800000, PT ;  /* 0x7f8000002e00780c */ /* 0x000fe40003fa6070 */
[----:B------:R-:W-:Y:S01]  /*c710*/  FSETP.NEU.AND P3, PT, R31, RZ, PT ;  /* 0x000000ff1f00720b */ /* 0x000fe20003f6d000 */
[----:B------:R4:W-:Y:S01]  /*c720*/  STS.128 [R42+0x200], R20 ;  /* 0x000200142a007388 */ /* 0x0009e20000000c00 */
[----:B------:R-:W-:Y:S02]  /*c730*/  FSETP.NEU.AND P2, PT, R33, RZ, PT ;  /* 0x000000ff2100720b */ /* 0x000fe40003f4d000 */
[----:B--2---:R-:W-:Y:S01]  /*c740*/  F2FP.BF16.F32.PACK_AB R12, R45, R110 ;  /* 0x0000006e2d0c723e */ /* 0x004fe200000010ff */
[----:B------:R-:W-:Y:S01]  /*c750*/  FADD R45, R24, -1 ;  /* 0xbf800000182d7421 */ /* 0x000fe20000000000 */
[----:B------:R-:W-:Y:S01]  /*c760*/  LEA R110, R29, R108, 0x3 ;  /* 0x0000006c1d6e7211 */ /* 0x000fe200078e18ff */
[-C--:B---3--:R-:W-:Y:S01]  /*c770*/  FFMA.FTZ R10, R43, R73.reuse, -0.16845393180847167969 ;  /* 0xbe2c7f302b0a7423 */ /* 0x088fe20000010049 */
[----:B------:R-:W-:Y:S01]  /*c780*/  F2FP.BF16.F32.PACK_AB R13, R65, R112 ;  /* 0x00000070410d723e */ /* 0x000fe200000010ff */
[----:B------:R-:W-:-:S02]  /*c790*/  FFMA.FTZ R9, R48, R73, -0.16845393180847167969 ;  /* 0xbe2c7f3030097423 */ /* 0x000fc40000010049 */
[----:B------:R-:W-:Y:S02]  /*c7a0*/  IMAD R112, R29, 0x8, R110 ;  /* 0x000000081d707824 */ /* 0x000fe400078e026e */
[----:B------:R-:W-:Y:S01]  /*c7b0*/  FFMA.FTZ R10, R43, R10, 0.1716887056827545166 ;  /* 0x3e2fcf2a2b0a7423 */ /* 0x000fe2000001000a */
[----:B0-----:R-:W-:Y:S01]  /*c7c0*/  FFMA.FTZ R18, R45, R73, -0.16845393180847167969 ;  /* 0xbe2c7f302d127423 */ /* 0x001fe20000010049 */
[----:B------:R-:W-:Y:S01]  /*c7d0*/  FFMA.FTZ R9, R48, R9, 0.1716887056827545166 ;  /* 0x3e2fcf2a30097423 */ /* 0x000fe20000010009 */
[----:B------:R-:W-:Y:S01]  /*c7e0*/  F2FP.BF16.F32.PACK_AB R14, R57, R114 ;  /* 0x00000072390e723e */ /* 0x000fe200000010ff */
[----:B------:R-:W-:Y:S01]  /*c7f0*/  FFMA.FTZ R10, R43, R10, -0.17900948226451873779 ;  /* 0xbe374e432b0a7423 */ /* 0x000fe2000001000a */
[----:B----4-:R-:W-:Y:S01]  /*c800*/  FFMA.FTZ R20, R45, R18, 0.1716887056827545166 ;  /* 0x3e2fcf2a2d147423 */ /* 0x010fe20000010012 */
[----:B------:R-:W-:Y:S01]  /*c810*/  FFMA.FTZ R11, R44, R73, -0.16845393180847167969 ;  /* 0xbe2c7f302c0b7423 */ /* 0x000fe20000010049 */
[----:B------:R-:W-:Y:S01]  /*c820*/  LEA R114, R29, R112, 0x3 ;  /* 0x000000701d727211 */ /* 0x000fe200078e18ff */
[----:B------:R-:W-:Y:S01]  /*c830*/  FFMA.FTZ R10, R43, R10, 0.20512372255325317383 ;  /* 0x3e520bf42b0a7423 */ /* 0x000fe2000001000a */
[----:B------:R-:W-:Y:S01]  /*c840*/  FFMA.FTZ R20, R45, R20, -0.17900948226451873779 ;  /* 0xbe374e432d147423 */ /* 0x000fe20000010014 */
[----:B------:R-:W-:Y:S01]  /*c850*/  FFMA.FTZ R9, R48, R9, -0.17900948226451873779 ;  /* 0xbe374e4330097423 */ /* 0x000fe20000010009 */
[----:B------:R-:W-:Y:S01]  /*c860*/  F2FP.BF16.F32.PACK_AB R18, R55, R116 ;  /* 0x000000743712723e */ /* 0x000fe200000010ff */
[----:B------:R-:W-:Y:S01]  /*c870*/  FFMA.FTZ R10, R43, R10, -0.24046532809734344482 ;  /* 0xbe763c8b2b0a7423 */ /* 0x000fe2000001000a */
[----:B------:R-:W-:Y:S01]  /*c880*/  FFMA.FTZ R20, R45, R20, 0.20512372255325317383 ;  /* 0x3e520bf42d147423 */ /* 0x000fe20000010014 */
[----:B------:R-:W-:Y:S01]  /*c890*/  FFMA.FTZ R11, R44, R11, 0.1716887056827545166 ;  /* 0x3e2fcf2a2c0b7423 */ /* 0x000fe2000001000b */
[----:B------:R-:W-:Y:S01]  /*c8a0*/  LEA R116, R29, R114, 0x3 ;  /* 0x000000721d747211 */ /* 0x000fe200078e18ff */
[----:B------:R-:W-:Y:S01]  /*c8b0*/  FFMA.FTZ R10, R43, R10, 0.28857114911079406738 ;  /* 0x3e93bf992b0a7423 */ /* 0x000fe2000001000a */
[----:B------:R-:W-:Y:S01]  /*c8c0*/  FFMA.FTZ R22, R45, R20, -0.24046532809734344482 ;  /* 0xbe763c8b2d167423 */ /* 0x000fe20000010014 */
[----:B------:R-:W-:Y:S01]  /*c8d0*/  FFMA.FTZ R9, R48, R9, 0.20512372255325317383 ;  /* 0x3e520bf430097423 */ /* 0x000fe20000010009 */
[----:B------:R-:W-:Y:S01]  /*c8e0*/  FFMA.FTZ R11, R44, R11, -0.17900948226451873779 ;  /* 0xbe374e432c0b7423 */ /* 0x000fe2000001000b */
[----:B------:R-:W-:Y:S01]  /*c8f0*/  FFMA.FTZ R10, R43, R10, -0.36067417263984680176 ;  /* 0xbeb8aa492b0a7423 */ /* 0x000fe2000001000a */
[----:B------:R-:W-:Y:S01]  /*c900*/  FFMA.FTZ R22, R45, R22, 0.28857114911079406738 ;  /* 0x3e93bf992d167423 */ /* 0x000fe20000010016 */
[----:B------:R-:W-:Y:S01]  /*c910*/  F2FP.BF16.F32.PACK_AB R17, R63, R118 ;  /* 0x000000763f11723e */ /* 0x000fe200000010ff */
[----:B------:R-:W-:-:S02]  /*c920*/  IMAD R118, R29, 0x8, R116 ;  /* 0x000000081d767824 */ /* 0x000fc400078e0274 */
[----:B------:R-:W-:Y:S01]  /*c930*/  FFMA.FTZ R10, R43, R10, 0.48089820146560668945 ;  /* 0x3ef6384a2b0a7423 */ /* 0x000fe2000001000a */
[----:B------:R-:W-:Y:S01]  /*c940*/  FFMA.FTZ R8, R45, R22, -0.36067417263984680176 ;  /* 0xbeb8aa492d087423 */ /* 0x000fe20000010016 */
[----:B------:R-:W-:Y:S01]  /*c950*/  FFMA.FTZ R9, R48, R9, -0.24046532809734344482 ;  /* 0xbe763c8b30097423 */ /* 0x000fe20000010009 */
[----:B------:R-:W-:Y:S01]  /*c960*/  FFMA.FTZ R11, R44, R11, 0.20512372255325317383 ;  /* 0x3e520bf42c0b7423 */ /* 0x000fe2000001000b */
[----:B------:R-:W-:Y:S01]  /*c970*/  FFMA.FTZ R10, R43, R10, -0.72134751081466674805 ;  /* 0xbf38aa3b2b0a7423 */ /* 0x000fe2000001000a */
[----:B------:R-:W-:Y:S01]  /*c980*/  F2FP.BF16.F32.PACK_AB R16, R71, R120 ;  /* 0x000000784710723e */ /* 0x000fe200000010ff */
[----:B------:R-:W-:Y:S01]  /*c990*/  FFMA.FTZ R8, R45, R8, 0.48089820146560668945 ;  /* 0x3ef6384a2d087423 */ /* 0x000fe20000010008 */
[----:B------:R-:W-:Y:S01]  /*c9a0*/  LEA R120, R29, R118, 0x3 ;  /* 0x000000761d787211 */ /* 0x000fe200078e18ff */
[----:B------:R-:W-:Y:S01]  /*c9b0*/  FFMA.FTZ R9, R48, R9, 0.28857114911079406738 ;  /* 0x3e93bf9930097423 */ /* 0x000fe20000010009 */
[----:B------:R-:W-:Y:S01]  /*c9c0*/  FFMA.FTZ R11, R44, R11, -0.24046532809734344482 ;  /* 0xbe763c8b2c0b7423 */ /* 0x000fe2000001000b */
[----:B------:R-:W-:Y:S01]  /*c9d0*/  FMUL R10, R43, R10 ;  /* 0x0000000a2b0a7220 */ /* 0x000fe20000400000 */
[----:B------:R-:W-:Y:S01]  /*c9e0*/  F2FP.BF16.F32.PACK_AB R15, R26, R49 ;  /* 0x000000311a0f723e */ /* 0x000fe200000010ff */
[----:B------:R-:W-:Y:S01]  /*c9f0*/  FFMA.FTZ R8, R45, R8, -0.72134751081466674805 ;  /* 0xbf38aa3b2d087423 */ /* 0x000fe20000010008 */
[----:B------:R-:W-:Y:S01]  /*ca00*/  F2FP.BF16.F32.PACK_AB R20, R69, R128 ;  /* 0x000000804514723e */ /* 0x000fe200000010ff */
[----:B------:R-:W-:Y:S01]  /*ca10*/  FFMA.FTZ R9, R48, R9, -0.36067417263984680176 ;  /* 0xbeb8aa4930097423 */ /* 0x000fe20000010009 */
[----:B------:R-:W-:Y:S01]  /*ca20*/  F2FP.BF16.F32.PACK_AB R19, R25, R54 ;  /* 0x000000361913723e */ /* 0x000fe200000010ff */
[----:B------:R-:W-:Y:S01]  /*ca30*/  FFMA.FTZ R11, R44, R11, 0.28857114911079406738 ;  /* 0x3e93bf992c0b7423 */ /* 0x000fe2000001000b */
[----:B------:R-:W-:Y:S01]  /*ca40*/  LEA R128, R29, R120, 0x3 ;  /* 0x000000781d807211 */ /* 0x000fe200078e18ff */
[----:B------:R-:W-:Y:S01]  /*ca50*/  FMUL R10, R43, R10 ;  /* 0x0000000a2b0a7220 */ /* 0x000fe20000400000 */
[----:B------:R-:W-:Y:S01]  /*ca60*/  F2FP.BF16.F32.PACK_AB R24, R67, R126 ;  /* 0x0000007e4318723e */ /* 0x000fe200000010ff */
[----:B------:R-:W-:Y:S01]  /*ca70*/  FMUL R8, R45, R8 ;  /* 0x000000082d087220 */ /* 0x000fe20000400000 */
[----:B------:R-:W-:Y:S01]  /*ca80*/  F2FP.BF16.F32.PACK_AB R21, R61, R124 ;  /* 0x0000007c3d15723e */ /* 0x000fe200000010ff */
[----:B------:R0:W-:Y:S01]  /*ca90*/  STS.128 [R42+0x100], R12 ;  /* 0x0001000c2a007388 */ /* 0x0001e20000000c00 */
[----:B------:R-:W-:Y:S01]  /*caa0*/  F2FP.BF16.F32.PACK_AB R25, R59, R122 ;  /* 0x0000007a3b19723e */ /* 0x000fe200000010ff */
[----:B------:R-:W-:Y:S01]  /*cab0*/  FFMA.FTZ R9, R48, R9, 0.48089820146560668945 ;  /* 0x3ef6384a30097423 */ /* 0x000fe20000010009 */
[----:B------:R-:W-:Y:S01]  /*cac0*/  F2FP.BF16.F32.PACK_AB R22, R53, R102 ;  /* 0x000000663516723e */ /* 0x000fe200000010ff */
[----:B------:R-:W-:Y:S01]  /*cad0*/  FFMA.FTZ R11, R44, R11, -0.36067417263984680176 ;  /* 0xbeb8aa492c0b7423 */ /* 0x000fe2000001000b */
[----:B------:R-:W-:Y:S01]  /*cae0*/  F2FP.BF16.F32.PACK_AB R26, R51, R100 ;  /* 0x00000064331a723e */ /* 0x000fe200000010ff */
[----:B------:R2:W-:Y:S01]  /*caf0*/  STS.128 [R42+0x300], R16 ;  /* 0x000300102a007388 */ /* 0x0005e20000000c00 */
[----:B------:R-:W-:Y:S01]  /*cb00*/  F2FP.BF16.F32.PACK_AB R23, R47, R52 ;  /* 0x000000342f17723e */ /* 0x000fe200000010ff */
[----:B------:R-:W-:Y:S01]  /*cb10*/  FFMA.FTZ R10, R43, 1.4426950216293334961, R10 ;  /* 0x3fb8aa3b2b0a7823 */ /* 0x000fe2000001000a */
[C---:B------:R-:W-:Y:S01]  /*cb20*/  FMUL R8, R45.reuse, R8 ;  /* 0x000000082d087220 */ /* 0x040fe20000400000 */
[----:B------:R-:W-:Y:S01]  /*cb30*/  STS.128 [R42+0x380], R24 ;  /* 0x000380182a007388 */ /* 0x000fe20000000c00 */
[----:B------:R-:W-:Y:S01]  /*cb40*/  FFMA.FTZ R9, R48, R9, -0.72134751081466674805 ;  /* 0xbf38aa3b30097423 */ /* 0x000fe20000010009 */
[----:B------:R-:W-:Y:S01]  /*cb50*/  FFMA.FTZ R11, R44, R11, 0.48089820146560668945 ;  /* 0x3ef6384a2c0b7423 */ /* 0x000fe2000001000b */
[----:B------:R-:W-:Y:S01]  /*cb60*/  FFMA.FTZ R8, R45, 1.4426950216293334961, R8 ;  /* 0x3fb8aa3b2d087823 */ /* 0x000fe20000010008 */
[----:B------:R3:W-:Y:S01]  /*cb70*/  STS.128 [R42+0x180], R20 ;  /* 0x000180142a007388 */ /* 0x0007e20000000c00 */
[----:B------:R-:W-:Y:S01]  /*cb80*/  FMUL R9, R48, R9 ;  /* 0x0000000930097220 */ /* 0x000fe20000400000 */
[----:B0-----:R-:W-:-:S02]  /*cb90*/  IMAD R12, R29, 0x8, R128 ;  /* 0x000000081d0c7824 */ /* 0x001fc400078e0280 */
[----:B------:R-:W-:Y:S01]  /*cba0*/  FFMA.FTZ R11, R44, R11, -0.72134751081466674805 ;  /* 0xbf38aa3b2c0b7423 */ /* 0x000fe2000001000b */
[----:B------:R-:W-:Y:S01]  /*cbb0*/  FADD R47, R37, R8 ;  /* 0x00000008252f7221 */ /* 0x000fe20000000000 */
[----:B------:R-:W-:Y:S01]  /*cbc0*/  FMUL R9, R48, R9 ;  /* 0x0000000930097220 */ /* 0x000fe20000400000 */
[----:B------:R-:W-:Y:S01]  /*cbd0*/  @P1 MOV R8, 0x7f800000 ;  /* 0x7f80000000081802 */ /* 0x000fe20000000f00 */
[----:B------:R-:W-:Y:S01]  /*cbe0*/  FMUL R11, R44, R11 ;  /* 0x0000000b2c0b7220 */ /* 0x000fe20000400000 */
[----:B------:R-:W-:Y:S01]  /*cbf0*/  LEA R14, R29, R12, 0x3 ;  /* 0x0000000c1d0e7211 */ /* 0x000fe200078e18ff */
[----:B------:R-:W-:Y:S01]  /*cc00*/  FFMA.FTZ R48, R48, 1.4426950216293334961, R9 ;  /* 0x3fb8aa3b30307823 */ /* 0x000fe20000010009 */
[----:B-1----:R-:W-:Y:S01]  /*cc10*/  LOP3.LUT R179, R179, 0x1f, R181, 0xf8, !PT ;  /* 0x0000001fb3b37812 */ /* 0x002fe200078ef8b5 */
[----:B------:R-:W-:Y:S01]  /*cc20*/  FADD R119, R41, R10 ;  /* 0x0000000a29777221 */ /* 0x000fe20000000000 */
[----:B--2---:R-:W-:Y:S01]  /*cc30*/  LEA R16, R29, R14, 0x3 ;  /* 0x0000000e1d107211 */ /* 0x004fe200078e18ff */
[----:B------:R-:W-:Y:S01]  /*cc40*/  FMUL R11, R44, R11 ;  /* 0x0000000b2c0b7220 */ /* 0x000fe20000400000 */
[----:B------:R-:W-:-:S02]  /*cc50*/  @P6 IMAD.MOV.U32 R10, RZ, RZ, 0x7f800000 ;  /* 0x7f800000ff0a6424 */ /* 0x000fc400078e00ff */
[----:B------:R-:W-:Y:S01]  /*cc60*/  @P1 FFMA.FTZ R47, R31, R8, +INF ;  /* 0x7f8000001f2f1423 */ /* 0x000fe20000010008 */
[----:B---3--:R-:W0:Y:S01]  /*cc70*/  LDC.64 R42, c[0x0][0x228] ;  /* 0x00008a00ff2a7b82 */ /* 0x008e220000000a00 */
[----:B------:R-:W-:Y:S01]  /*cc80*/  LEA R18, R29, R16, 0x3 ;  /* 0x000000101d127211 */ /* 0x000fe200078e18ff */
[----:B------:R-:W-:Y:S02]  /*cc90*/  IMAD R8, R179, UR5, RZ ;  /* 0x00000005b3087c24 */ /* 0x000fe4000f8e02ff */
[----:B------:R-:W-:Y:S01]  /*cca0*/  FADD R115, R39, R48 ;  /* 0x0000003027737221 */ /* 0x000fe20000000000 */
[----:B------:R-:W-:Y:S01]  /*ccb0*/  FFMA.FTZ R11, R44, 1.4426950216293334961, R11 ;  /* 0x3fb8aa3b2c0b7823 */ /* 0x000fe2000001000b */
[----:B------:R-:W-:Y:S01]  /*ccc0*/  LEA R138, R29, R18, 0x3 ;  /* 0x000000121d8a7211 */ /* 0x000fe200078e18ff */
[----:B------:R-:W-:Y:S01]  /*ccd0*/  @P6 FFMA.FTZ R115, R33, R10, +INF ;  /* 0x7f80000021736423 */ /* 0x000fe2000001000a */
[----:B------:R-:W-:Y:S02]  /*cce0*/  @P4 IMAD.MOV.U32 R10, RZ, RZ, 0x7f800000 ;  /* 0x7f800000ff0a4424 */ /* 0x000fe400078e00ff */
[----:B------:R-:W-:Y:S01]  /*ccf0*/  FADD R117, R40, R11 ;  /* 0x0000000b28757221 */ /* 0x000fe20000000000 */
[----:B------:R-:W-:Y:S01]  /*cd00*/  LEA R20, R29, R138, 0x3 ;  /* 0x0000008a1d147211 */ /* 0x000fe200078e18ff */
[C---:B------:R-:W-:Y:S01]  /*cd10*/  IMAD.SHL.U32 R9, R8.reuse, 0x2, RZ ;  /* 0x0000000208097824 */ /* 0x040fe200078e00ff */
[----:B------:R-:W-:Y:S01]  /*cd20*/  UIMAD.WIDE UR4, UR4, 0x2, URZ ;  /* 0x00000002040478a5 */ /* 0x000fe2000f8e023f */
[C---:B------:R-:W-:Y:S01]  /*cd30*/  @P4 FFMA.FTZ R117, R35.reuse, R10, +INF ;  /* 0x7f80000023754423 */ /* 0x040fe2000001000a */
[----:B------:R-:W-:Y:S01]  /*cd40*/  IMAD.HI R8, R8, 0x2, RZ ;  /* 0x0000000208087827 */ /* 0x000fe200078e02ff */
[----:B------:R-:W-:Y:S01]  /*cd50*/  @P5 MOV R11, 0x7f800000 ;  /* 0x7f800000000b5802 */ /* 0x000fe20000000f00 */
[----:B------:R-:W-:Y:S01]  /*cd60*/  BAR.SYNC.DEFER_BLOCKING 0x0 ;  /* 0x0000000000007b1d */ /* 0x000fe20000010000 */
[----:B------:R-:W-:Y:S01]  /*cd70*/  FSETP.NEU.AND P1, PT, R35, RZ, PT ;  /* 0x000000ff2300720b */ /* 0x000fe20003f2d000 */
[----:B------:R-:W-:Y:S01]  /*cd80*/  IMAD R22, R29, 0x8, R20 ;  /* 0x000000081d167824 */ /* 0x000fe200078e0214 */
[----:B------:R-:W-:Y:S01]  /*cd90*/  FSEL R47, R47, -INF , P3 ;  /* 0xff8000002f2f7808 */ /* 0x000fe20001800000 */
[----:B------:R-:W-:Y:S01]  /*cda0*/  @P5 FFMA.FTZ R119, R46, R11, +INF ;  /* 0x7f8000002e775423 */ /* 0x000fe2000001000b */
[----:B------:R-:W-:Y:S01]  /*cdb0*/  FSEL R117, R117, -INF , P1 ;  /* 0xff80000075757808 */ /* 0x000fe20000800000 */
[----:B------:R-:W-:Y:S01]  /*cdc0*/  ULDC UR4, c[0x0][0x27c] ;  /* 0x00009f0000047ab9 */ /* 0x000fe20000000800 */
[----:B------:R-:W-:Y:S01]  /*cdd0*/  LEA R24, R29, R22, 0x3 ;  /* 0x000000161d187211 */ /* 0x000fe200078e18ff */
[----:B------:R-:W-:Y:S01]  /*cde0*/  UIMAD UR4, UR7, UR4, URZ ;  /* 0x00000004070472a4 */ /* 0x000fe2000f8e023f */
[----:B0-----:R-:W-:-:S02]  /*cdf0*/  IADD3 R173, P4, P6, R9, UR8, R42 ;  /* 0x0000000809ad7c10 */ /* 0x001fc4000fe9e02a */
[C---:B------:R-:W-:Y:S01]  /*ce00*/  LEA R26, R29.reuse, R24, 0x3 ;  /* 0x000000181d1a7211 */ /* 0x040fe200078e18ff */
[----:B------:R-:W-:Y:S01]  /*ce10*/  USHF.L.U32 UR7, UR4, 0x2, URZ ;  /* 0x0000000204077899 */ /* 0x000fe2000800063f */
[----:B------:R-:W-:Y:S01]  /*ce20*/  IADD3.X R177, R8, UR5, R43, P4, P6 ;  /* 0x0000000508b17c10 */ /* 0x000fe2000a7ec42b */
[----:B------:R-:W-:Y:S01]  /*ce30*/  UIMAD.WIDE UR4, UR4, 0x4, URZ ;  /* 0x00000004040478a5 */ /* 0x000fe2000f8e023f */
[-C--:B------:R-:W-:Y:S01]  /*ce40*/  LEA R40, P4, R28, R173.reuse, 0x1 ;  /* 0x000000ad1c287211 */ /* 0x080fe200078808ff */
[----:B------:R-:W-:Y:S01]  /*ce50*/  IMAD R148, R29, 0x8, R26 ;  /* 0x000000081d947824 */ /* 0x000fe200078e021a */
[-C--:B------:R-:W-:Y:S02]  /*ce60*/  LEA R44, P6, R30, R173.reuse, 0x1 ;  /* 0x000000ad1e2c7211 */ /* 0x080fe400078c08ff */
[----:B------:R-:W-:Y:S02]  /*ce70*/  LEA R42, P5, R32, R173, 0x1 ;  /* 0x000000ad202a7211 */ /* 0x000fe400078a08ff */
[----:B------:R-:W-:-:S02]  /*ce80*/  LEA.HI.X.SX32 R41, R28, R177, 0x1, P4 ;  /* 0x000000b11c297211 */ /* 0x000fc400020f0eff */
[----:B------:R-:W-:Y:S01]  /*ce90*/  LEA.HI.X.SX32 R45, R30, R177, 0x1, P6 ;  /* 0x000000b11e2d7211 */ /* 0x000fe200030f0eff */
[----:B------:R-:W0:Y:S01]  /*cea0*/  LDS.128 R8, [R0+UR6] ;  /* 0x0000000600087984 */ /* 0x000e220008000c00 */
[-C--:B------:R-:W-:Y:S02]  /*ceb0*/  LEA R48, P4, R34, R173.reuse, 0x1 ;  /* 0x000000ad22307211 */ /* 0x080fe400078808ff */
[----:B------:R-:W-:Y:S02]  /*cec0*/  LEA R50, P6, R36, R173, 0x1 ;  /* 0x000000ad24327211 */ /* 0x000fe400078c08ff */
[----:B------:R-:W-:Y:S02]  /*ced0*/  LEA.HI.X.SX32 R43, R32, R177, 0x1, P5 ;  /* 0x000000b1202b7211 */ /* 0x000fe400028f0eff */
[----:B------:R-:W-:Y:S02]  /*cee0*/  LEA R52, P5, R38, R173, 0x1 ;  /* 0x000000ad26347211 */ /* 0x000fe400078a08ff */
[----:B------:R-:W-:-:S02]  /*cef0*/  LEA.HI.X.SX32 R49, R34, R177, 0x1, P4 ;  /* 0x000000b122317211 */ /* 0x000fc400020f0eff */
[----:B------:R-:W-:Y:S01]  /*cf00*/  LEA.HI.X.SX32 R51, R36, R177, 0x1, P6 ;  /* 0x000000b124337211 */ /* 0x000fe200030f0eff */
[----:B------:R-:W-:Y:S01]  /*cf10*/  LDS.128 R32, [R0+UR6+0x1800] ;  /* 0x0018000600207984 */ /* 0x000fe20008000c00 */
[-C--:B------:R-:W-:Y:S02]  /*cf20*/  LEA R54, P4, R64, R173.reuse, 0x1 ;  /* 0x000000ad40367211 */ /* 0x080fe400078808ff */
[----:B------:R-:W-:Y:S02]  /*cf30*/  LEA R100, P6, R60, R173, 0x1 ;  /* 0x000000ad3c647211 */ /* 0x000fe400078c08ff */
[----:B------:R-:W-:Y:S02]  /*cf40*/  LEA.HI.X.SX32 R53, R38, R177, 0x1, P5 ;  /* 0x000000b126357211 */ /* 0x000fe400028f0eff */
[----:B------:R-:W-:Y:S01]  /*cf50*/  LEA R150, R29, R148, 0x3 ;  /* 0x000000941d967211 */ /* 0x000fe200078e18ff */
[----:B------:R-:W-:Y:S01]  /*cf60*/  LDS.128 R36, [R0+UR6+0x1c00] ;  /* 0x001c000600247984 */ /* 0x000fe20008000c00 */
[----:B------:R-:W-:-:S02]  /*cf70*/  LEA R102, P5, R62, R173, 0x1 ;  /* 0x000000ad3e667211 */ /* 0x000fc400078a08ff */
[-C--:B------:R-:W-:Y:S02]  /*cf80*/  LEA.HI.X.SX32 R55, R64, R177.reuse, 0x1, P4 ;  /* 0x000000b140377211 */ /* 0x080fe400020f0eff */
[----:B------:R-:W-:Y:S02]  /*cf90*/  LEA.HI.X.SX32 R101, R60, R177, 0x1, P6 ;  /* 0x000000b13c657211 */ /* 0x000fe400030f0eff */
[-C--:B------:R-:W-:Y:S02]  /*cfa0*/  LEA R64, P4, R66, R173.reuse, 0x1 ;  /* 0x000000ad42407211 */ /* 0x080fe400078808ff */
[----:B------:R-:W-:Y:S02]  /*cfb0*/  LEA R60, P6, R72, R173, 0x1 ;  /* 0x000000ad483c7211 */ /* 0x000fe400078c08ff */
[----:B------:R-:W-:Y:S02]  /*cfc0*/  LEA R152, R29, R150, 0x3 ;  /* 0x000000961d987211 */ /* 0x000fe400078e18ff */
[----:B------:R-:W-:-:S02]  /*cfd0*/  LEA.HI.X.SX32 R103, R62, R177, 0x1, P5 ;  /* 0x000000b13e677211 */ /* 0x000fc400028f0eff */
[----:B------:R-:W-:Y:S01]  /*cfe0*/  LEA R62, P5, R74, R173, 0x1 ;  /* 0x000000ad4a3e7211 */ /* 0x000fe200078a08ff */
[----:B------:R-:W-:Y:S01]  /*cff0*/  IMAD R154, R29, 0x8, R152 ;  /* 0x000000081d9a7824 */ /* 0x000fe200078e0298 */
[-C--:B------:R-:W-:Y:S02]  /*d000*/  LEA.HI.X.SX32 R65, R66, R177.reuse, 0x1, P4 ;  /* 0x000000b142417211 */ /* 0x080fe400020f0eff */
[----:B------:R-:W-:Y:S01]  /*d010*/  LEA.HI.X.SX32 R61, R72, R177, 0x1, P6 ;  /* 0x000000b1483d7211 */ /* 0x000fe200030f0eff */
[----:B0-----:R-:W-:Y:S01]  /*d020*/  STG.E.U16 desc[UR10][R40.64], R8 ;  /* 0x0000000828007986 */ /* 0x001fe2000c10150a */
[-C--:B------:R-:W-:Y:S02]  /*d030*/  LEA R66, P4, R56, R173.reuse, 0x1 ;  /* 0x000000ad38427211 */ /* 0x080fe400078808ff */
[----:B------:R-:W-:Y:S02]  /*d040*/  LEA R72, P6, R76, R173, 0x1 ;  /* 0x000000ad4c487211 */ /* 0x000fe400078c08ff */
[----:B------:R-:W-:-:S02]  /*d050*/  LEA.HI.X.SX32 R63, R74, R177, 0x1, P5 ;  /* 0x000000b14a3f7211 */ /* 0x000fc400028f0eff */
[----:B------:R-:W-:Y:S02]  /*d060*/  LEA R74, P5, R78, R173, 0x1 ;  /* 0x000000ad4e4a7211 */ /* 0x000fe400078a08ff */
[-C--:B------:R-:W-:Y:S02]  /*d070*/  LEA.HI.X.SX32 R67, R56, R177.reuse, 0x1, P4 ;  /* 0x000000b138437211 */ /* 0x080fe400020f0eff */
[----:B------:R-:W-:Y:S02]  /*d080*/  LEA.HI.X.SX32 R73, R76, R177, 0x1, P6 ;  /* 0x000000b14c497211 */ /* 0x000fe400030f0eff */
[-C--:B------:R-:W-:Y:S02]  /*d090*/  LEA R56, P4, R68, R173.reuse, 0x1 ;  /* 0x000000ad44387211 */ /* 0x080fe400078808ff */
[----:B------:R-:W-:Y:S02]  /*d0a0*/  LEA R76, P6, R58, R173, 0x1 ;  /* 0x000000ad3a4c7211 */ /* 0x000fe400078c08ff */
[----:B------:R-:W-:-:S02]  /*d0b0*/  LEA R156, R29, R154, 0x3 ;  /* 0x0000009a1d9c7211 */ /* 0x000fc400078e18ff */
[----:B------:R-:W-:Y:S02]  /*d0c0*/  LEA.HI.X.SX32 R75, R78, R177, 0x1, P5 ;  /* 0x000000b14e4b7211 */ /* 0x000fe400028f0eff */
[----:B------:R-:W-:Y:S02]  /*d0d0*/  LEA R78, P5, R70, R173, 0x1 ;  /* 0x000000ad464e7211 */ /* 0x000fe400078a08ff */
[-C--:B------:R-:W-:Y:S02]  /*d0e0*/  LEA.HI.X.SX32 R57, R68, R177.reuse, 0x1, P4 ;  /* 0x000000b144397211 */ /* 0x080fe400020f0eff */
[----:B------:R-:W-:Y:S02]  /*d0f0*/  LEA.HI.X.SX32 R77, R58, R177, 0x1, P6 ;  /* 0x000000b13a4d7211 */ /* 0x000fe400030f0eff */
[-C--:B------:R-:W-:Y:S02]  /*d100*/  LEA R68, P4, R80, R173.reuse, 0x1 ;  /* 0x000000ad50447211 */ /* 0x080fe400078808ff */
[----:B------:R-:W-:-:S02]  /*d110*/  LEA R58, P6, R88, R173, 0x1 ;  /* 0x000000ad583a7211 */ /* 0x000fc400078c08ff */
[C---:B------:R-:W-:Y:S02]  /*d120*/  LEA R158, R29.reuse, R156, 0x3 ;  /* 0x0000009c1d9e7211 */ /* 0x040fe400078e18ff */
[----:B------:R-:W-:Y:S02]  /*d130*/  LEA.HI.X.SX32 R79, R70, R177, 0x1, P5 ;  /* 0x000000b1464f7211 */ /* 0x000fe400028f0eff */
[----:B------:R-:W-:Y:S01]  /*d140*/  LEA R70, P5, R86, R173, 0x1 ;  /* 0x000000ad56467211 */ /* 0x000fe200078a08ff */
[----:B------:R-:W-:Y:S01]  /*d150*/  IMAD R160, R29, 0x8, R158 ;  /* 0x000000081da07824 */ /* 0x000fe200078e029e */
[-C--:B------:R-:W-:Y:S02]  /*d160*/  LEA.HI.X.SX32 R69, R80, R177.reuse, 0x1, P4 ;  /* 0x000000b150457211 */ /* 0x080fe400020f0eff */
[----:B------:R-:W-:Y:S02]  /*d170*/  LEA.HI.X.SX32 R59, R88, R177, 0x1, P6 ;  /* 0x000000b1583b7211 */ /* 0x000fe400030f0eff */
[----:B------:R-:W-:-:S02]  /*d180*/  LEA R80, P4, R82, R173, 0x1 ;  /* 0x000000ad52507211 */ /* 0x000fc400078808ff */
[----:B------:R-:W-:Y:S02]  /*d190*/  LEA R88, P6, R84, R173, 0x1 ;  /* 0x000000ad54587211 */ /* 0x000fe400078c08ff */
[----:B------:R-:W-:Y:S02]  /*d1a0*/  LEA.HI.X.SX32 R71, R86, R177, 0x1, P5 ;  /* 0x000000b156477211 */ /* 0x000fe400028f0eff */
[----:B------:R-:W-:Y:S02]  /*d1b0*/  LEA R86, P5, R94, R173, 0x1 ;  /* 0x000000ad5e567211 */ /* 0x000fe400078a08ff */
[-C--:B------:R-:W-:Y:S02]  /*d1c0*/  LEA.HI.X.SX32 R81, R82, R177.reuse, 0x1, P4 ;  /* 0x000000b152517211 */ /* 0x080fe400020f0eff */
[----:B------:R-:W-:Y:S02]  /*d1d0*/  LEA.HI.X.SX32 R89, R84, R177, 0x1, P6 ;  /* 0x000000b154597211 */ /* 0x000fe400030f0eff */
[----:B------:R-:W-:-:S02]  /*d1e0*/  LEA R82, P4, R92, R173, 0x1 ;  /* 0x000000ad5c527211 */ /* 0x000fc400078808ff */
[----:B------:R-:W-:Y:S02]  /*d1f0*/  LEA R84, P6, R90, R173, 0x1 ;  /* 0x000000ad5a547211 */ /* 0x000fe400078c08ff */
[----:B------:R-:W-:Y:S02]  /*d200*/  LEA R164, R29, R160, 0x3 ;  /* 0x000000a01da47211 */ /* 0x000fe400078e18ff */
[----:B------:R-:W-:Y:S02]  /*d210*/  LEA.HI.X.SX32 R87, R94, R177, 0x1, P5 ;  /* 0x000000b15e577211 */ /* 0x000fe400028f0eff */
[----:B------:R-:W-:Y:S02]  /*d220*/  LEA R94, P5, R96, R173, 0x1 ;  /* 0x000000ad605e7211 */ /* 0x000fe400078a08ff */
[-C--:B------:R-:W-:Y:S02]  /*d230*/  LEA.HI.X.SX32 R83, R92, R177.reuse, 0x1, P4 ;  /* 0x000000b15c537211 */ /* 0x080fe400020f0eff */
[----:B------:R-:W-:-:S02]  /*d240*/  LEA.HI.X.SX32 R85, R90, R177, 0x1, P6 ;  /* 0x000000b15a557211 */ /* 0x000fc400030f0eff */
[-C--:B------:R-:W-:Y:S02]  /*d250*/  LEA R92, P4, R98, R173.reuse, 0x1 ;  /* 0x000000ad625c7211 */ /* 0x080fe400078808ff */
[----:B------:R-:W-:Y:S02]  /*d260*/  LEA R90, P6, R104, R173, 0x1 ;  /* 0x000000ad685a7211 */ /* 0x000fe400078c08ff */
[C---:B------:R-:W-:Y:S02]  /*d270*/  LEA R166, R29.reuse, R164, 0x3 ;  /* 0x000000a41da67211 */ /* 0x040fe400078e18ff */
[----:B------:R-:W-:Y:S02]  /*d280*/  LEA.HI.X.SX32 R95, R96, R177, 0x1, P5 ;  /* 0x000000b1605f7211 */ /* 0x000fe400028f0eff */
[----:B------:R-:W-:Y:S01]  /*d290*/  LEA R96, P5, R106, R173, 0x1 ;  /* 0x000000ad6a607211 */ /* 0x000fe200078a08ff */
[----:B------:R-:W-:Y:S01]  /*d2a0*/  IMAD R170, R29, 0x8, R166 ;  /* 0x000000081daa7824 */ /* 0x000fe200078e02a6 */
[----:B------:R-:W-:-:S02]  /*d2b0*/  LEA.HI.X.SX32 R93, R98, R177, 0x1, P4 ;  /* 0x000000b1625d7211 */ /* 0x000fc400020f0eff */
[----:B------:R-:W-:Y:S02]  /*d2c0*/  LEA.HI.X.SX32 R91, R104, R177, 0x1, P6 ;  /* 0x000000b1685b7211 */ /* 0x000fe400030f0eff */
[-C--:B------:R-:W-:Y:S02]  /*d2d0*/  LEA R98, P4, R108, R173.reuse, 0x1 ;  /* 0x000000ad6c627211 */ /* 0x080fe400078808ff */
[----:B------:R-:W-:Y:S02]  /*d2e0*/  LEA R104, P6, R110, R173, 0x1 ;  /* 0x000000ad6e687211 */ /* 0x000fe400078c08ff */
[----:B------:R-:W-:Y:S02]  /*d2f0*/  LEA.HI.X.SX32 R97, R106, R177, 0x1, P5 ;  /* 0x000000b16a617211 */ /* 0x000fe400028f0eff */
[----:B------:R-:W-:Y:S02]  /*d300*/  LEA R106, P5, R112, R173, 0x1 ;  /* 0x000000ad706a7211 */ /* 0x000fe400078a08ff */
[----:B------:R-:W-:-:S02]  /*d310*/  LEA.HI.X.SX32 R99, R108, R177, 0x1, P4 ;  /* 0x000000b16c637211 */ /* 0x000fc400020f0eff */
[----:B------:R-:W-:Y:S02]  /*d320*/  LEA.HI.X.SX32 R105, R110, R177, 0x1, P6 ;  /* 0x000000b16e697211 */ /* 0x000fe400030f0eff */
[-C--:B------:R-:W-:Y:S02]  /*d330*/  LEA R108, P4, R114, R173.reuse, 0x1 ;  /* 0x000000ad726c7211 */ /* 0x080fe400078808ff */
[----:B------:R-:W-:Y:S02]  /*d340*/  LEA R110, P6, R116, R173, 0x1 ;  /* 0x000000ad746e7211 */ /* 0x000fe400078c08ff */
[----:B------:R-:W-:Y:S02]  /*d350*/  LEA R172, R29, R170, 0x3 ;  /* 0x000000aa1dac7211 */ /* 0x000fe400078e18ff */
[----:B------:R-:W-:Y:S02]  /*d360*/  LEA.HI.X.SX32 R107, R112, R177, 0x1, P5 ;  /* 0x000000b1706b7211 */ /* 0x000fe400028f0eff */
[----:B------:R-:W-:-:S02]  /*d370*/  LEA R112, P5, R118, R173, 0x1 ;  /* 0x000000ad76707211 */ /* 0x000fc400078a08ff */
[-C--:B------:R-:W-:Y:S02]  /*d380*/  LEA.HI.X.SX32 R109, R114, R177.reuse, 0x1, P4 ;  /* 0x000000b1726d7211 */ /* 0x080fe400020f0eff */
[----:B------:R-:W-:Y:S02]  /*d390*/  LEA.HI.X.SX32 R111, R116, R177, 0x1, P6 ;  /* 0x000000b1746f7211 */ /* 0x000fe400030f0eff */
[----:B------:R-:W-:Y:S02]  /*d3a0*/  LEA R174, R29, R172, 0x3 ;  /* 0x000000ac1dae7211 */ /* 0x000fe400078e18ff */
[-C--:B------:R-:W-:Y:S02]  /*d3b0*/  LEA R122, P4, R120, R173.reuse, 0x1 ;  /* 0x000000ad787a7211 */ /* 0x080fe400078808ff */
[----:B------:R-:W-:Y:S02]  /*d3c0*/  LEA R124, P6, R128, R173, 0x1 ;  /* 0x000000ad807c7211 */ /* 0x000fe400078c08ff */
[----:B------:R-:W-:-:S02]  /*d3d0*/  LEA.HI.X.SX32 R113, R118, R177, 0x1, P5 ;  /* 0x000000b176717211 */ /* 0x000fc400028f0eff */
[----:B------:R-:W-:Y:S02]  /*d3e0*/  LEA R176, R29, R174, 0x3 ;  /* 0x000000ae1db07211 */ /* 0x000fe400078e18ff */
[----:B------:R-:W-:Y:S02]  /*d3f0*/  LEA R126, P5, R12, R173, 0x1 ;  /* 0x000000ad0c7e7211 */ /* 0x000fe400078a08ff */
[-C--:B------:R-:W-:Y:S02]  /*d400*/  LEA.HI.X.SX32 R123, R120, R177.reuse, 0x1, P4 ;  /* 0x000000b1787b7211 */ /* 0x080fe400020f0eff */
[----:B------:R-:W-:Y:S02]  /*d410*/  LEA.HI.X.SX32 R125, R128, R177, 0x1, P6 ;  /* 0x000000b1807d7211 */ /* 0x000fe400030f0eff */
[-C--:B------:R-:W-:Y:S02]  /*d420*/  LEA R120, P4, R14, R173.reuse, 0x1 ;  /* 0x000000ad0e787211 */ /* 0x080fe400078808ff */
[----:B------:R-:W-:-:S02]  /*d430*/  LEA R128, P6, R16, R173, 0x1 ;  /* 0x000000ad10807211 */ /* 0x000fc400078c08ff */
[----:B------:R-:W-:Y:S02]  /*d440*/  LEA R178, R29, R176, 0x3 ;  /* 0x000000b01db27211 */ /* 0x000fe400078e18ff */
[----:B------:R-:W-:Y:S02]  /*d450*/  LEA.HI.X.SX32 R127, R12, R177, 0x1, P5 ;  /* 0x000000b10c7f7211 */ /* 0x000fe400028f0eff */
[----:B------:R-:W-:Y:S02]  /*d460*/  LEA R130, P5, R18, R173, 0x1 ;  /* 0x000000ad12827211 */ /* 0x000fe400078a08ff */
[-C--:B------:R-:W-:Y:S02]  /*d470*/  LEA.HI.X.SX32 R121, R14, R177.reuse, 0x1, P4 ;  /* 0x000000b10e797211 */ /* 0x080fe400020f0eff */
[----:B------:R-:W-:Y:S01]  /*d480*/  LEA.HI.X.SX32 R129, R16, R177, 0x1, P6 ;  /* 0x000000b110817211 */ /* 0x000fe200030f0eff */
[----:B------:R-:W0:Y:S01]  /*d490*/  LDS.128 R12, [R0+UR6+0x400] ;  /* 0x00040006000c7984 */ /* 0x000e220008000c00 */
[----:B------:R-:W-:-:S02]  /*d4a0*/  LEA R132, P4, R138, R173, 0x1 ;  /* 0x000000ad8a847211 */ /* 0x000fc400078808ff */
[----:B------:R-:W-:Y:S02]  /*d4b0*/  LEA R134, P6, R20, R173, 0x1 ;  /* 0x000000ad14867211 */ /* 0x000fe400078c08ff */
[C---:B------:R-:W-:Y:S02]  /*d4c0*/  LEA R180, R29.reuse, R178, 0x3 ;  /* 0x000000b21db47211 */ /* 0x040fe400078e18ff */
[----:B------:R-:W-:Y:S02]  /*d4d0*/  LEA.HI.X.SX32 R131, R18, R177, 0x1, P5 ;  /* 0x000000b112837211 */ /* 0x000fe400028f0eff */
[----:B------:R-:W-:Y:S01]  /*d4e0*/  LEA R136, P5, R22, R173, 0x1 ;  /* 0x000000ad16887211 */ /* 0x000fe200078a08ff */
[----:B------:R-:W-:Y:S01]  /*d4f0*/  IMAD R182, R29, 0x8, R180 ;  /* 0x000000081db67824 */ /* 0x000fe200078e02b4 */
[-C--:B------:R-:W-:Y:S01]  /*d500*/  LEA.HI.X.SX32 R133, R138, R177.reuse, 0x1, P4 ;  /* 0x000000b18a857211 */ /* 0x080fe200020f0eff */
[----:B------:R-:W1:Y:S01]  /*d510*/  LDS.128 R16, [R0+UR6+0x800] ;  /* 0x0008000600107984 */ /* 0x000e620008000c00 */
[----:B------:R-:W-:-:S02]  /*d520*/  LEA.HI.X.SX32 R135, R20, R177, 0x1, P6 ;  /* 0x000000b114877211 */ /* 0x000fc400030f0eff */
[-C--:B------:R-:W-:Y:S02]  /*d530*/  LEA R138, P4, R24, R173.reuse, 0x1 ;  /* 0x000000ad188a7211 */ /* 0x080fe400078808ff */
[----:B------:R-:W-:Y:S02]  /*d540*/  LEA R140, P6, R26, R173, 0x1 ;  /* 0x000000ad1a8c7211 */ /* 0x000fe400078c08ff */
[-C--:B------:R-:W-:Y:S02]  /*d550*/  LEA.HI.X.SX32 R137, R22, R177.reuse, 0x1, P5 ;  /* 0x000000b116897211 */ /* 0x080fe400028f0eff */
[-C--:B------:R-:W-:Y:S01]  /*d560*/  LEA.HI.X.SX32 R139, R24, R177.reuse, 0x1, P4 ;  /* 0x000000b1188b7211 */ /* 0x080fe200020f0eff */
[----:B------:R-:W2:Y:S01]  /*d570*/  LDS.128 R20, [R0+UR6+0xc00] ;  /* 0x000c000600147984 */ /* 0x000ea20008000c00 */
[----:B------:R-:W-:Y:S02]  /*d580*/  LEA.HI.X.SX32 R141, R26, R177, 0x1, P6 ;  /* 0x000000b11a8d7211 */ /* 0x000fe400030f0eff */
[----:B------:R-:W-:Y:S01]  /*d590*/  LEA R161, R29, R182, 0x3 ;  /* 0x000000b61da17211 */ /* 0x000fe200078e18ff */
[----:B------:R-:W3:Y:S01]  /*d5a0*/  LDS.128 R24, [R0+UR6+0x1000] ;  /* 0x0010000600187984 */ /* 0x000ee20008000c00 */
[----:B------:R-:W-:-:S02]  /*d5b0*/  LEA R142, P5, R148, R173, 0x1 ;  /* 0x000000ad948e7211 */ /* 0x000fc400078a08ff */
[-C--:B------:R-:W-:Y:S01]  /*d5c0*/  LEA R144, P4, R150, R173.reuse, 0x1 ;  /* 0x000000ad96907211 */ /* 0x080fe200078808ff */
[----:B------:R4:W5:Y:S01]  /*d5d0*/  LDS.128 R28, [R0+UR6+0x1400] ;  /* 0x00140006001c7984 */ /* 0x0009620008000c00 */
[----:B------:R-:W-:Y:S02]  /*d5e0*/  LEA R146, P6, R152, R173, 0x1 ;  /* 0x000000ad98927211 */ /* 0x000fe400078c08ff */
[-C--:B------:R-:W-:Y:S02]  /*d5f0*/  LEA.HI.X.SX32 R143, R148, R177.reuse, 0x1, P5 ;  /* 0x000000b1948f7211 */ /* 0x080fe400028f0eff */
[----:B------:R-:W-:Y:S02]  /*d600*/  LEA.HI.X.SX32 R145, R150, R177, 0x1, P4 ;  /* 0x000000b196917211 */ /* 0x000fe400020f0eff */
[-C--:B------:R-:W-:Y:S02]  /*d610*/  LEA R148, P5, R154, R173.reuse, 0x1 ;  /* 0x000000ad9a947211 */ /* 0x080fe400078a08ff */
[----:B------:R-:W-:Y:S01]  /*d620*/  LEA R150, P4, R156, R173, 0x1 ;  /* 0x000000ad9c967211 */ /* 0x000fe200078808ff */
[----:B0-----:R0:W-:Y:S01]  /*d630*/  STG.E.U16 desc[UR10][R44.64], R12 ;  /* 0x0000000c2c007986 */ /* 0x0011e2000c10150a */
[----:B------:R-:W-:-:S02]  /*d640*/  LEA.HI.X.SX32 R147, R152, R177, 0x1, P6 ;  /* 0x000000b198937211 */ /* 0x000fc400030f0eff */
[----:B------:R-:W-:Y:S02]  /*d650*/  LEA R152, P6, R158, R173, 0x1 ;  /* 0x000000ad9e987211 */ /* 0x000fe400078c08ff */
[-C--:B------:R-:W-:Y:S02]  /*d660*/  LEA.HI.X.SX32 R149, R154, R177.reuse, 0x1, P5 ;  /* 0x000000b19a957211 */ /* 0x080fe400028f0eff */
[----:B------:R-:W-:Y:S02]  /*d670*/  LEA.HI.X.SX32 R151, R156, R177, 0x1, P4 ;  /* 0x000000b19c977211 */ /* 0x000fe400020f0eff */
[-C--:B------:R-:W-:Y:S02]  /*d680*/  LEA R154, P5, R160, R173.reuse, 0x1 ;  /* 0x000000ada09a7211 */ /* 0x080fe400078a08ff */
[----:B------:R-:W-:Y:S01]  /*d690*/  LEA R156, P4, R164, R173, 0x1 ;  /* 0x000000ada49c7211 */ /* 0x000fe200078808ff */
[----:B-1----:R-:W-:Y:S01]  /*d6a0*/  STG.E.U16 desc[UR10][R42.64], R16 ;  /* 0x000000102a007986 */ /* 0x002fe2000c10150a */
[----:B----4-:R-:W-:-:S02]  /*d6b0*/  PRMT R0, R12, 0x7632, R0 ;  /* 0x000076320c007816 */ /* 0x010fc40000000000 */
[----:B------:R-:W-:Y:S02]  /*d6c0*/  LEA.HI.X.SX32 R153, R158, R177, 0x1, P6 ;  /* 0x000000b19e997211 */ /* 0x000fe400030f0eff */
[----:B------:R-:W-:Y:S02]  /*d6d0*/  LEA R158, P6, R166, R173, 0x1 ;  /* 0x000000ada69e7211 */ /* 0x000fe400078c08ff */
[-C--:B------:R-:W-:Y:S02]  /*d6e0*/  LEA.HI.X.SX32 R155, R160, R177.reuse, 0x1, P5 ;  /* 0x000000b1a09b7211 */ /* 0x080fe400028f0eff */
[----:B------:R-:W-:Y:S01]  /*d6f0*/  LEA.HI.X.SX32 R157, R164, R177, 0x1, P4 ;  /* 0x000000b1a49d7211 */ /* 0x000fe200020f0eff */
[----:B--2---:R-:W-:Y:S01]  /*d700*/  STG.E.U16 desc[UR10][R48.64], R20 ;  /* 0x0000001430007986 */ /* 0x004fe2000c10150a */
[----:B0-----:R-:W-:Y:S02]  /*d710*/  PRMT R12, R20, 0x7632, R12 ;  /* 0x00007632140c7816 */ /* 0x001fe4000000000c */
[-C--:B------:R-:W-:Y:S01]  /*d720*/  LEA R162, P5, R170, R173.reuse, 0x1 ;  /* 0x000000adaaa27211 */ /* 0x080fe200078a08ff */
[----:B---3--:R0:W-:Y:S01]  /*d730*/  STG.E.U16 desc[UR10][R50.64], R24 ;  /* 0x0000001832007986 */ /* 0x0081e2000c10150a */
[----:B------:R-:W-:-:S02]  /*d740*/  LEA R164, P4, R172, R173, 0x1 ;  /* 0x000000adaca47211 */ /* 0x000fc400078808ff */
[----:B------:R-:W-:Y:S01]  /*d750*/  LEA.HI.X.SX32 R159, R166, R177, 0x1, P6 ;  /* 0x000000b1a69f7211 */ /* 0x000fe200030f0eff */
[----:B-----5:R1:W-:Y:S01]  /*d760*/  STG.E.U16 desc[UR10][R52.64], R28 ;  /* 0x0000001c34007986 */ /* 0x0203e2000c10150a */
[----:B------:R-:W-:Y:S02]  /*d770*/  LEA R168, P6, R174, R173, 0x1 ;  /* 0x000000adaea87211 */ /* 0x000fe400078c08ff */
[-C--:B------:R-:W-:Y:S01]  /*d780*/  LEA.HI.X.SX32 R163, R170, R177.reuse, 0x1, P5 ;  /* 0x000000b1aaa37211 */ /* 0x080fe200028f0eff */
[----:B------:R2:W-:Y:S01]  /*d790*/  STG.E.U16 desc[UR10][R54.64], R32 ;  /* 0x0000002036007986 */ /* 0x0005e2000c10150a */
[----:B------:R-:W-:Y:S02]  /*d7a0*/  LEA.HI.X.SX32 R165, R172, R177, 0x1, P4 ;  /* 0x000000b1aca57211 */ /* 0x000fe400020f0eff */
[----:B------:R-:W-:Y:S01]  /*d7b0*/  LEA R166, P5, R176, R173, 0x1 ;  /* 0x000000adb0a67211 */ /* 0x000fe200078a08ff */
[----:B------:R3:W-:Y:S01]  /*d7c0*/  STG.E.U16 desc[UR10][R100.64], R36 ;  /* 0x0000002464007986 */ /* 0x0007e2000c10150a */
[----:B0-----:R-:W-:-:S02]  /*d7d0*/  PRMT R51, R8, 0x7632, R51 ;  /* 0x0000763208337816 */ /* 0x001fc40000000033 */
[----:B------:R-:W-:Y:S02]  /*d7e0*/  PRMT R8, R16, 0x7632, R8 ;  /* 0x0000763210087816 */ /* 0x000fe40000000008 */
[----:B------:R-:W-:Y:S01]  /*d7f0*/  PRMT R24, R24, 0x7632, R24 ;  /* 0x0000763218187816 */ /* 0x000fe20000000018 */
[----:B------:R-:W-:Y:S01]  /*d800*/  STG.E.U16 desc[UR10][R102.64], R51 ;  /* 0x0000003366007986 */ /* 0x000fe2000c10150a */
[----:B-1----:R-:W-:Y:S02]  /*d810*/  PRMT R28, R28, 0x7632, R28 ;  /* 0x000076321c1c7816 */ /* 0x002fe4000000001c */
[----:B--2---:R-:W-:Y:S01]  /*d820*/  PRMT R32, R32, 0x7632, R32 ;  /* 0x0000763220207816 */ /* 0x004fe20000000020 */
[----:B------:R-:W-:Y:S01]  /*d830*/  STG.E.U16 desc[UR10][R64.64], R0 ;  /* 0x0000000040007986 */ /* 0x000fe2000c10150a */
[----:B------:R-:W-:Y:S02]  /*d840*/  LEA R170, P4, R178, R173, 0x1 ;  /* 0x000000adb2aa7211 */ /* 0x000fe400078808ff */
[----:B---3--:R-:W-:Y:S01]  /*d850*/  PRMT R36, R36, 0x7632, R36 ;  /* 0x0000763224247816 */ /* 0x008fe20000000024 */
[----:B------:R-:W-:Y:S01]  /*d860*/  STG.E.U16 desc[UR10][R60.64], R8 ;  /* 0x000000083c007986 */ /* 0x000fe2000c10150a */
[----:B------:R-:W-:-:S02]  /*d870*/  LEA.HI.X.SX32 R169, R174, R177, 0x1, P6 ;  /* 0x000000b1aea97211 */ /* 0x000fc400030f0eff */
[----:B------:R-:W-:Y:S01]  /*d880*/  LEA R172, P6, R180, R173, 0x1 ;  /* 0x000000adb4ac7211 */ /* 0x000fe200078c08ff */
[----:B------:R0:W-:Y:S01]  /*d890*/  STG.E.U16 desc[UR10][R62.64], R12 ;  /* 0x0000000c3e007986 */ /* 0x0001e2000c10150a */
[-C--:B------:R-:W-:Y:S02]  /*d8a0*/  LEA.HI.X.SX32 R167, R176, R177.reuse, 0x1, P5 ;  /* 0x000000b1b0a77211 */ /* 0x080fe400028f0eff */
[----:B------:R-:W-:Y:S01]  /*d8b0*/  LEA.HI.X.SX32 R171, R178, R177, 0x1, P4 ;  /* 0x000000b1b2ab7211 */ /* 0x000fe200020f0eff */
[----:B------:R1:W-:Y:S01]  /*d8c0*/  STG.E.U16 desc[UR10][R66.64], R24 ;  /* 0x0000001842007986 */ /* 0x0003e2000c10150a */
[-C--:B------:R-:W-:Y:S02]  /*d8d0*/  LEA R174, P5, R182, R173.reuse, 0x1 ;  /* 0x000000adb6ae7211 */ /* 0x080fe400078a08ff */
[----:B------:R-:W-:Y:S01]  /*d8e0*/  LEA R160, P4, R161, R173, 0x1 ;  /* 0x000000ada1a07211 */ /* 0x000fe200078808ff */
[----:B------:R-:W-:Y:S01]  /*d8f0*/  STG.E.U16 desc[UR10][R72.64], R28 ;  /* 0x0000001c48007986 */ /* 0x000fe2000c10150a */
[----:B------:R-:W-:-:S02]  /*d900*/  PRMT R41, R9, 0x7632, R41 ;  /* 0x0000763209297816 */ /* 0x000fc40000000029 */
[----:B------:R-:W-:Y:S01]  /*d910*/  LEA.HI.X.SX32 R173, R180, R177, 0x1, P6 ;  /* 0x000000b1b4ad7211 */ /* 0x000fe200030f0eff */
[----:B------:R-:W-:Y:S01]  /*d920*/  STG.E.U16 desc[UR10][R74.64], R32 ;  /* 0x000000204a007986 */ /* 0x000fe2000c10150a */
[----:B------:R-:W-:Y:S01]  /*d930*/  PRMT R42, R13, 0x7632, R42 ;  /* 0x000076320d2a7816 */ /* 0x000fe2000000002a */
[----:B0-----:R-:W-:Y:S01]  /*d940*/  FFMA R12, R47, 0.69314718246459960938, R2 ;  /* 0x3f3172182f0c7823 */ /* 0x001fe20000000002 */
[----:B------:R-:W-:Y:S01]  /*d950*/  FSETP.NEU.AND P6, PT, R46, RZ, PT ;  /* 0x000000ff2e00720b */ /* 0x000fe20003fcd000 */
[----:B------:R-:W-:Y:S01]  /*d960*/  STG.E.U16 desc[UR10][R56.64], R36 ;  /* 0x0000002438007986 */ /* 0x000fe2000c10150a */
[----:B------:R-:W-:Y:S02]  /*d970*/  PRMT R0, R17, 0x7632, R0 ;  /* 0x0000763211007816 */ /* 0x000fe40000000000 */
[----:B------:R-:W-:Y:S01]  /*d980*/  PRMT R46, R21, 0x7632, R46 ;  /* 0x00007632152e7816 */ /* 0x000fe2000000002e */
[----:B------:R-:W-:Y:S01]  /*d990*/  STG.E.U16 desc[UR10][R76.64], R9 ;  /* 0x000000094c007986 */ /* 0x000fe2000c10150a */
[----:B------:R-:W-:-:S02]  /*d9a0*/  PRMT R45, R25, 0x7632, R45 ;  /* 0x00007632192d7816 */ /* 0x000fc4000000002d */
[----:B------:R-:W-:Y:S01]  /*d9b0*/  PRMT R48, R29, 0x7632, R48 ;  /* 0x000076321d307816 */ /* 0x000fe20000000030 */
[----:B------:R-:W-:Y:S01]  /*d9c0*/  STG.E.U16 desc[UR10][R78.64], R13 ;  /* 0x0000000d4e007986 */ /* 0x000fe2000c10150a */
[----:B------:R-:W-:Y:S02]  /*d9d0*/  PRMT R49, R33, 0x7632, R49 ;  /* 0x0000763221317816 */ /* 0x000fe40000000031 */
[----:B------:R-:W-:Y:S01]  /*d9e0*/  PRMT R52, R37, 0x7632, R52 ;  /* 0x0000763225347816 */ /* 0x000fe20000000034 */
[----:B------:R0:W-:Y:S01]  /*d9f0*/  STG.E.U16 desc[UR10][R68.64], R17 ;  /* 0x0000001144007986 */ /* 0x0001e2000c10150a */
[----:B------:R-:W-:Y:S02]  /*da00*/  PRMT R64, R10, 0x7632, R64 ;  /* 0x000076320a407816 */ /* 0x000fe40000000040 */
[----:B------:R-:W-:Y:S01]  /*da10*/  PRMT R65, R14, 0x7632, R65 ;  /* 0x000076320e417816 */ /* 0x000fe20000000041 */
[----:B------:R-:W-:Y:S01]  /*da20*/  STG.E.U16 desc[UR10][R58.64], R21 ;  /* 0x000000153a007986 */ /* 0x000fe2000c10150a */
[----:B-1----:R-:W-:-:S02]  /*da30*/  PRMT R66, R18, 0x7632, R66 ;  /* 0x0000763212427816 */ /* 0x002fc40000000042 */
[----:B------:R-:W-:Y:S01]  /*da40*/  PRMT R67, R22, 0x7632, R67 ;  /* 0x0000763216437816 */ /* 0x000fe20000000043 */
[----:B------:R1:W-:Y:S01]  /*da50*/  STG.E.U16 desc[UR10][R70.64], R25 ;  /* 0x0000001946007986 */ /* 0x0003e2000c10150a */
[-C--:B------:R-:W-:Y:S02]  /*da60*/  LEA.HI.X.SX32 R175, R182, R177.reuse, 0x1, P5 ;  /* 0x000000b1b6af7211 */ /* 0x080fe400028f0eff */
[----:B------:R-:W-:Y:S01]  /*da70*/  LEA.HI.X.SX32 R161, R161, R177, 0x1, P4 ;  /* 0x000000b1a1a17211 */ /* 0x000fe200020f0eff */
[----:B------:R2:W-:Y:S01]  /*da80*/  STG.E.U16 desc[UR10][R80.64], R29 ;  /* 0x0000001d50007986 */ /* 0x0005e2000c10150a */
[----:B0-----:R-:W-:Y:S02]  /*da90*/  PRMT R68, R26, 0x7632, R68 ;  /* 0x000076321a447816 */ /* 0x001fe40000000044 */
[----:B------:R-:W-:Y:S01]  /*daa0*/  PRMT R69, R30, 0x7632, R69 ;  /* 0x000076321e457816 */ /* 0x000fe20000000045 */
[----:B------:R-:W-:Y:S01]  /*dab0*/  STG.E.U16 desc[UR10][R88.64], R33 ;  /* 0x0000002158007986 */ /* 0x000fe2000c10150a */
[----:B------:R-:W-:-:S03]  /*dac0*/  FSEL R8, R119, -INF , P6 ;  /* 0xff80000077087808 */ /* 0x000fc60003000000 */
[----:B------:R0:W-:Y:S01]  /*dad0*/  STG.E.U16 desc[UR10][R86.64], R37 ;  /* 0x0000002556007986 */ /* 0x0001e2000c10150a */
[----:B-1----:R-:W-:Y:S02]  /*dae0*/  PRMT R70, R34, 0x7632, R70 ;  /* 0x0000763222467816 */ /* 0x002fe40000000046 */
[----:B------:R-:W-:Y:S01]  /*daf0*/  PRMT R71, R38, 0x7632, R71 ;  /* 0x0000763226477816 */ /* 0x000fe20000000047 */
[----:B------:R1:W-:Y:S01]  /*db00*/  STG.E.U16 desc[UR10][R82.64], R41 ;  /* 0x0000002952007986 */ /* 0x0003e2000c10150a */
[----:B--2---:R-:W-:Y:S02]  /*db10*/  PRMT R81, R11, 0x7632, R81 ;  /* 0x000076320b517816 */ /* 0x004fe40000000051 */
[----:B------:R-:W-:Y:S01]  /*db20*/  PRMT R80, R39, 0x7632, R80 ;  /* 0x0000763227507816 */ /* 0x000fe20000000050 */
[----:B------:R2:W-:Y:S04]  /*db30*/  STG.E.U16 desc[UR10][R84.64], R42 ;  /* 0x0000002a54007986 */ /* 0x0005e8000c10150a */
[----:B------:R3:W-:Y:S01]  /*db40*/  STG.E.U16 desc[UR10][R94.64], R0 ;  /* 0x000000005e007986 */ /* 0x0007e2000c10150a */
[----:B0-----:R-:W-:-:S02]  /*db50*/  PRMT R86, R31, 0x7632, R86 ;  /* 0x000076321f567816 */ /* 0x001fc40000000056 */
[----:B------:R-:W-:Y:S01]  /*db60*/  PRMT R87, R35, 0x7632, R87 ;  /* 0x0000763223577816 */ /* 0x000fe20000000057 */
[----:B------:R-:W-:Y:S01]  /*db70*/  STG.E.U16 desc[UR10][R92.64], R46 ;  /* 0x0000002e5c007986 */ /* 0x000fe2000c10150a */
[----:B-1----:R-:W-:Y:S02]  /*db80*/  PRMT R82, R15, 0x7632, R82 ;  /* 0x000076320f527816 */ /* 0x002fe40000000052 */
[----:B------:R-:W-:Y:S01]  /*db90*/  PRMT R83, R23, 0x7632, R83 ;  /* 0x0000763217537816 */ /* 0x000fe20000000053 */
[----:B------:R-:W-:Y:S01]  /*dba0*/  STG.E.U16 desc[UR10][R90.64], R45 ;  /* 0x0000002d5a007986 */ /* 0x000fe2000c10150a */
[----:B--2---:R-:W-:Y:S02]  /*dbb0*/  PRMT R84, R19, 0x7632, R84 ;  /* 0x0000763213547816 */ /* 0x004fe40000000054 */
[----:B------:R-:W-:Y:S01]  /*dbc0*/  PRMT R85, R27, 0x7632, R85 ;  /* 0x000076321b557816 */ /* 0x000fe20000000055 */
[----:B------:R-:W-:Y:S01]  /*dbd0*/  STG.E.U16 desc[UR10][R96.64], R48 ;  /* 0x0000003060007986 */ /* 0x000fe2000c10150a */
[----:B---3--:R-:W-:-:S03]  /*dbe0*/  FSEL R0, R115, -INF , P2 ;  /* 0xff80000073007808 */ /* 0x008fc60001000000 */
[----:B------:R-:W-:Y:S02]  /*dbf0*/  STG.E.U16 desc[UR10][R98.64], R49 ;  /* 0x0000003162007986 */ /* 0x000fe4000c10150a */
[----:B------:R-:W-:Y:S01]  /*dc00*/  FFMA R13, R0, 0.69314718246459960938, R3 ;  /* 0x3f317218000d7823 */ /* 0x000fe20000000003 */
[C---:B------:R-:W-:Y:S01]  /*dc10*/  SHF.L.U32 R3, R179.reuse, 0x2, RZ ;  /* 0x00000002b3037819 */ /* 0x040fe200000006ff */
[----:B------:R-:W-:Y:S01]  /*dc20*/  STG.E.U16 desc[UR10][R104.64], R52 ;  /* 0x0000003468007986 */ /* 0x000fe2000c10150a */
[----:B------:R-:W-:-:S03]  /*dc30*/  IMAD.HI R0, R179, 0x4, RZ ;  /* 0x00000004b3007827 */ /* 0x000fc600078e02ff */
[----:B------:R-:W-:Y:S04]  /*dc40*/  STG.E.U16 desc[UR10][R106.64], R10 ;  /* 0x0000000a6a007986 */ /* 0x000fe8000c10150a */
[----:B------:R0:W-:Y:S04]  /*dc50*/  STG.E.U16 desc[UR10][R108.64], R14 ;  /* 0x0000000e6c007986 */ /* 0x0001e8000c10150a */
[----:B------:R-:W-:Y:S04]  /*dc60*/  STG.E.U16 desc[UR10][R110.64], R18 ;  /* 0x000000126e007986 */ /* 0x000fe8000c10150a */
[----:B------:R-:W-:Y:S04]  /*dc70*/  STG.E.U16 desc[UR10][R112.64], R22 ;  /* 0x0000001670007986 */ /* 0x000fe8000c10150a */
[----:B------:R-:W-:Y:S01]  /*dc80*/  STG.E.U16 desc[UR10][R122.64], R26 ;  /* 0x0000001a7a007986 */ /* 0x000fe2000c10150a */
[----:B0-----:R-:W-:-:S03]  /*dc90*/  FFMA R14, R117, 0.69314718246459960938, R4 ;  /* 0x3f317218750e7823 */ /* 0x001fc60000000004 */
[----:B------:R-:W-:Y:S04]  /*dca0*/  STG.E.U16 desc[UR10][R124.64], R30 ;  /* 0x0000001e7c007986 */ /* 0x000fe8000c10150a */
        /* <DEDUP_REMOVED lines=10> */
[----:B------:R0:W-:Y:S04]  /*dd50*/  STG.E.U16 desc[UR10][R144.64], R11 ;  /* 0x0000000b90007986 */ /* 0x0001e8000c10150a */
[----:B------:R1:W-:Y:S04]  /*dd60*/  STG.E.U16 desc[UR10][R146.64], R15 ;  /* 0x0000000f92007986 */ /* 0x0003e8000c10150a */
[----:B------:R2:W-:Y:S04]  /*dd70*/  STG.E.U16 desc[UR10][R148.64], R19 ;  /* 0x0000001394007986 */ /* 0x0005e8000c10150a */
[----:B------:R2:W-:Y:S01]  /*dd80*/  STG.E.U16 desc[UR10][R150.64], R23 ;  /* 0x0000001796007986 */ /* 0x0005e2000c10150a */
[----:B0-----:R-:W0:Y:S03]  /*dd90*/  LDC.64 R10, c[0x0][0x230] ;  /* 0x00008c00ff0a7b82 */ /* 0x001e260000000a00 */
[----:B------:R2:W-:Y:S01]  /*dda0*/  STG.E.U16 desc[UR10][R152.64], R27 ;  /* 0x0000001b98007986 */ /* 0x0005e2000c10150a */
[----:B-1----:R-:W-:-:S03]  /*ddb0*/  FFMA R15, R8, 0.69314718246459960938, R5 ;  /* 0x3f317218080f7823 */ /* 0x002fc60000000005 */
[----:B------:R2:W-:Y:S04]  /*ddc0*/  STG.E.U16 desc[UR10][R154.64], R31 ;  /* 0x0000001f9a007986 */ /* 0x0005e8000c10150a */
[----:B------:R2:W-:Y:S04]  /*ddd0*/  STG.E.U16 desc[UR10][R156.64], R35 ;  /* 0x000000239c007986 */ /* 0x0005e8000c10150a */
[----:B------:R2:W-:Y:S04]  /*dde0*/  STG.E.U16 desc[UR10][R158.64], R39 ;  /* 0x000000279e007986 */ /* 0x0005e8000c10150a */
[----:B------:R2:W-:Y:S04]  /*ddf0*/  STG.E.U16 desc[UR10][R162.64], R81 ;  /* 0x00000051a2007986 */ /* 0x0005e8000c10150a */
[----:B------:R2:W-:Y:S01]  /*de00*/  STG.E.U16 desc[UR10][R164.64], R82 ;  /* 0x00000052a4007986 */ /* 0x0005e2000c10150a */
[----:B0-----:R-:W-:-:S03]  /*de10*/  IADD3 R2, P1, P2, R3, UR7, R10 ;  /* 0x0000000703027c10 */ /* 0x001fc6000fa3e00a */
[----:B------:R2:W-:Y:S01]  /*de20*/  STG.E.U16 desc[UR10][R168.64], R84 ;  /* 0x00000054a8007986 */ /* 0x0005e2000c10150a */
[----:B------:R-:W-:-:S03]  /*de30*/  IADD3.X R3, R0, UR5, R11, P1, P2 ;  /* 0x0000000500037c10 */ /* 0x000fc60008fe440b */
[----:B------:R2:W-:Y:S04]  /*de40*/  STG.E.U16 desc[UR10][R166.64], R83 ;  /* 0x00000053a6007986 */ /* 0x0005e8000c10150a */
[----:B------:R2:W-:Y:S04]  /*de50*/  STG.E.U16 desc[UR10][R170.64], R85 ;  /* 0x00000055aa007986 */ /* 0x0005e8000c10150a */
[----:B------:R2:W-:Y:S04]  /*de60*/  STG.E.U16 desc[UR10][R172.64], R86 ;  /* 0x00000056ac007986 */ /* 0x0005e8000c10150a */
[----:B------:R2:W-:Y:S04]  /*de70*/  STG.E.U16 desc[UR10][R174.64], R87 ;  /* 0x00000057ae007986 */ /* 0x0005e8000c10150a */
[----:B------:R2:W-:Y:S01]  /*de80*/  STG.E.U16 desc[UR10][R160.64], R80 ;  /* 0x00000050a0007986 */ /* 0x0005e2000c10150a */
[----:B------:R-:W-:Y:S06]  /*de90*/  BAR.SYNC.DEFER_BLOCKING 0x0 ;  /* 0x0000000000007b1d */ /* 0x000fec0000010000 */
[----:B------:R2:W-:Y:S02]  /*dea0*/  STS.128 [R6+UR6], R12 ;  /* 0x0000000c06007988 */ /* 0x0005e40008000c06 */
[----:B------:R-:W-:Y:S06]  /*deb0*/  BAR.SYNC.DEFER_BLOCKING 0x0 ;  /* 0x0000000000007b1d */ /* 0x000fec0000010000 */
[----:B------:R-:W-:Y:S05]  /*dec0*/  @P0 EXIT ;  /* 0x000000000000094d */ /* 0x000fea0003800000 */
[----:B------:R-:W0:Y:S04]  /*ded0*/  LDS R7, [R7] ;  /* 0x0000000007077984 */ /* 0x000e280000000800 */
[----:B0-----:R-:W-:Y:S01]  /*dee0*/  STG.E desc[UR10][R2.64], R7 ;  /* 0x0000000702007986 */ /* 0x001fe2000c10190a */
[----:B------:R-:W-:Y:S05]  /*def0*/  EXIT ;  /* 0x000000000000794d */ /* 0x000fea0003800000 */
.L_x_2:
[----:B------:R-:W-:-:S00]  /*df00*/  BRA `(.L_x_2) ;  /* 0xfffffffc00fc7947 */ /* 0x000fc0000383ffff */
[----:B------:R-:W-:-:S00]  /*df10*/  NOP ;  /* 0x0000000000007918 */ /* 0x000fc00000000000 */
        /* <DEDUP_REMOVED lines=14> */
.L_x_3:


//--------------------- .nv.global.init           --------------------------
	.section	.nv.global.init,"aw",@progbits
.nv.global.init:
	.type		_$_str,@object
	.size		_$_str,(.L_0 - _$_str)
_$_str:
        /*0000*/ 	.byte	0x5f, 0x5f, 0x43, 0x55, 0x44, 0x41, 0x5f, 0x46, 0x54, 0x5a, 0x00
.L_0:


//--------------------- .nv.shared.attn_fwd       --------------------------
	.section	.nv.shared.attn_fwd,"aw",@nobits
	.sectionflags	@""
	.align	16
	.zero		1024


//--------------------- .nv.shared.reserved.0     --------------------------
	.section	.nv.shared.reserved.0,"aw",@nobits
	.weak		__nv_reservedSMEM_offset_0_alias
	.size		__nv_reservedSMEM_offset_0_alias, 0, 0
	.other		__nv_reservedSMEM_offset_0_alias,@"STO_CUDA_RESERVED_SHARED STV_DEFAULT"
__nv_reservedSMEM_offset_0_alias:
	.zero		0


//--------------------- .nv.constant0.attn_fwd    --------------------------
	.section	.nv.constant0.attn_fwd,"a",@progbits
	.sectionflags	@""
	.align	4
.nv.constant0.attn_fwd:
	.zero		664


//--------------------- SYMBOLS --------------------------

	.type		.nv.reservedSmem.offset0,@object
	.size		.nv.reservedSmem.offset0,0x4
